//
// Generated by NVIDIA NVVM Compiler
//
// Compiler Build ID: CL-36424714
// Cuda compilation tools, release 13.0, V13.0.88
// Based on NVVM 20.0.0
//

.version 9.0
.target sm_100
.address_size 64

	// .globl	_Z9hadd2_satPf7__half2S0_

.visible .entry _Z9hadd2_satPf7__half2S0_(
	.param .u64 .ptr .align 1 _Z9hadd2_satPf7__half2S0__param_0,
	.param .align 4 .b8 _Z9hadd2_satPf7__half2S0__param_1[4],
	.param .align 4 .b8 _Z9hadd2_satPf7__half2S0__param_2[4]
)
{
	.reg .b32 	%r<6>;
	.reg .b32 	%f<3>;
	.reg .b64 	%rd<3>;

	ld.param.u64 	%rd1, [_Z9hadd2_satPf7__half2S0__param_0];
	cvta.to.global.u64 	%rd2, %rd1;
	ld.param.u32 	%r2, [_Z9hadd2_satPf7__half2S0__param_1];
	ld.param.u32 	%r3, [_Z9hadd2_satPf7__half2S0__param_2];
	// begin inline asm
	{add.sat.f16x2 %r1,%r2,%r3;
}
	// end inline asm
	// begin inline asm
	{.reg .f16 low,high;
  mov.b32 {low,high},%r1;
  cvt.f32.f16 %f1, low;}

	// end inline asm
	st.global.f32 	[%rd2], %f1;
	// begin inline asm
	{.reg .f16 low,high;
  mov.b32 {low,high},%r1;
  cvt.f32.f16 %f2, high;}

	// end inline asm
	st.global.f32 	[%rd2+4], %f2;
	ret;

}
	// .globl	_Z9hfma2_satPf7__half2S0_S0_
.visible .entry _Z9hfma2_satPf7__half2S0_S0_(
	.param .u64 .ptr .align 1 _Z9hfma2_satPf7__half2S0_S0__param_0,
	.param .align 4 .b8 _Z9hfma2_satPf7__half2S0_S0__param_1[4],
	.param .align 4 .b8 _Z9hfma2_satPf7__half2S0_S0__param_2[4],
	.param .align 4 .b8 _Z9hfma2_satPf7__half2S0_S0__param_3[4]
)
{
	.reg .b32 	%r<7>;
	.reg .b32 	%f<3>;
	.reg .b64 	%rd<3>;

	ld.param.u64 	%rd1, [_Z9hfma2_satPf7__half2S0_S0__param_0];
	cvta.to.global.u64 	%rd2, %rd1;
	ld.param.u32 	%r2, [_Z9hfma2_satPf7__half2S0_S0__param_1];
	ld.param.u32 	%r3, [_Z9hfma2_satPf7__half2S0_S0__param_2];
	ld.param.u32 	%r4, [_Z9hfma2_satPf7__half2S0_S0__param_3];
	// begin inline asm
	{fma.rn.sat.f16x2 %r1,%r2,%r3,%r4;
}
	// end inline asm
	// begin inline asm
	{.reg .f16 low,high;
  mov.b32 {low,high},%r1;
  cvt.f32.f16 %f1, low;}

	// end inline asm
	st.global.f32 	[%rd2], %f1;
	// begin inline asm
	{.reg .f16 low,high;
  mov.b32 {low,high},%r1;
  cvt.f32.f16 %f2, high;}

	// end inline asm
	st.global.f32 	[%rd2+4], %f2;
	ret;

}
	// .globl	_Z9hmul2_satPf7__half2S0_
.visible .entry _Z9hmul2_satPf7__half2S0_(
	.param .u64 .ptr .align 1 _Z9hmul2_satPf7__half2S0__param_0,
	.param .align 4 .b8 _Z9hmul2_satPf7__half2S0__param_1[4],
	.param .align 4 .b8 _Z9hmul2_satPf7__half2S0__param_2[4]
)
{
	.reg .b32 	%r<6>;
	.reg .b32 	%f<3>;
	.reg .b64 	%rd<3>;

	ld.param.u64 	%rd1, [_Z9hmul2_satPf7__half2S0__param_0];
	cvta.to.global.u64 	%rd2, %rd1;
	ld.param.u32 	%r2, [_Z9hmul2_satPf7__half2S0__param_1];
	ld.param.u32 	%r3, [_Z9hmul2_satPf7__half2S0__param_2];
	// begin inline asm
	{mul.sat.f16x2 %r1,%r2,%r3;
}
	// end inline asm
	// begin inline asm
	{.reg .f16 low,high;
  mov.b32 {low,high},%r1;
  cvt.f32.f16 %f1, low;}

	// end inline asm
	st.global.f32 	[%rd2], %f1;
	// begin inline asm
	{.reg .f16 low,high;
  mov.b32 {low,high},%r1;
  cvt.f32.f16 %f2, high;}

	// end inline asm
	st.global.f32 	[%rd2+4], %f2;
	ret;

}
	// .globl	_Z9hsub2_satPf7__half2S0_
.visible .entry _Z9hsub2_satPf7__half2S0_(
	.param .u64 .ptr .align 1 _Z9hsub2_satPf7__half2S0__param_0,
	.param .align 4 .b8 _Z9hsub2_satPf7__half2S0__param_1[4],
	.param .align 4 .b8 _Z9hsub2_satPf7__half2S0__param_2[4]
)
{
	.reg .b32 	%r<6>;
	.reg .b32 	%f<3>;
	.reg .b64 	%rd<3>;

	ld.param.u64 	%rd1, [_Z9hsub2_satPf7__half2S0__param_0];
	cvta.to.global.u64 	%rd2, %rd1;
	ld.param.u32 	%r2, [_Z9hsub2_satPf7__half2S0__param_1];
	ld.param.u32 	%r3, [_Z9hsub2_satPf7__half2S0__param_2];
	// begin inline asm
	{sub.sat.f16x2 %r1,%r2,%r3;
}
	// end inline asm
	// begin inline asm
	{.reg .f16 low,high;
  mov.b32 {low,high},%r1;
  cvt.f32.f16 %f1, low;}

	// end inline asm
	st.global.f32 	[%rd2], %f1;
	// begin inline asm
	{.reg .f16 low,high;
  mov.b32 {low,high},%r1;
  cvt.f32.f16 %f2, high;}

	// end inline asm
	st.global.f32 	[%rd2+4], %f2;
	ret;

}
	// .globl	_Z5hbeq2Pb7__half2S0_
.visible .entry _Z5hbeq2Pb7__half2S0_(
	.param .u64 .ptr .align 1 _Z5hbeq2Pb7__half2S0__param_0,
	.param .align 4 .b8 _Z5hbeq2Pb7__half2S0__param_1[4],
	.param .align 4 .b8 _Z5hbeq2Pb7__half2S0__param_2[4]
)
{
	.reg .pred 	%p<2>;
	.reg .b16 	%rs<2>;
	.reg .b32 	%r<4>;
	.reg .b64 	%rd<3>;

	ld.param.u64 	%rd1, [_Z5hbeq2Pb7__half2S0__param_0];
	cvta.to.global.u64 	%rd2, %rd1;
	ld.param.u32 	%r2, [_Z5hbeq2Pb7__half2S0__param_1];
	ld.param.u32 	%r3, [_Z5hbeq2Pb7__half2S0__param_2];
	// begin inline asm
	{ set.eq.u32.f16x2 %r1,%r2,%r3;
}
	// end inline asm
	setp.eq.s32 	%p1, %r1, -1;
	selp.u16 	%rs1, 1, 0, %p1;
	st.global.u8 	[%rd2], %rs1;
	ret;

}
	// .globl	_Z6hbequ2Pb7__half2S0_
.visible .entry _Z6hbequ2Pb7__half2S0_(
	.param .u64 .ptr .align 1 _Z6hbequ2Pb7__half2S0__param_0,
	.param .align 4 .b8 _Z6hbequ2Pb7__half2S0__param_1[4],
	.param .align 4 .b8 _Z6hbequ2Pb7__half2S0__param_2[4]
)
{
	.reg .pred 	%p<2>;
	.reg .b16 	%rs<2>;
	.reg .b32 	%r<4>;
	.reg .b64 	%rd<3>;

	ld.param.u64 	%rd1, [_Z6hbequ2Pb7__half2S0__param_0];
	cvta.to.global.u64 	%rd2, %rd1;
	ld.param.u32 	%r2, [_Z6hbequ2Pb7__half2S0__param_1];
	ld.param.u32 	%r3, [_Z6hbequ2Pb7__half2S0__param_2];
	// begin inline asm
	{ set.equ.u32.f16x2 %r1,%r2,%r3;
}
	// end inline asm
	setp.eq.s32 	%p1, %r1, -1;
	selp.u16 	%rs1, 1, 0, %p1;
	st.global.u8 	[%rd2], %rs1;
	ret;

}
	// .globl	_Z5hbge2Pb7__half2S0_
.visible .entry _Z5hbge2Pb7__half2S0_(
	.param .u64 .ptr .align 1 _Z5hbge2Pb7__half2S0__param_0,
	.param .align 4 .b8 _Z5hbge2Pb7__half2S0__param_1[4],
	.param .align 4 .b8 _Z5hbge2Pb7__half2S0__param_2[4]
)
{
	.reg .pred 	%p<2>;
	.reg .b16 	%rs<2>;
	.reg .b32 	%r<4>;
	.reg .b64 	%rd<3>;

	ld.param.u64 	%rd1, [_Z5hbge2Pb7__half2S0__param_0];
	cvta.to.global.u64 	%rd2, %rd1;
	ld.param.u32 	%r2, [_Z5hbge2Pb7__half2S0__param_1];
	ld.param.u32 	%r3, [_Z5hbge2Pb7__half2S0__param_2];
	// begin inline asm
	{ set.ge.u32.f16x2 %r1,%r2,%r3;
}
	// end inline asm
	setp.eq.s32 	%p1, %r1, -1;
	selp.u16 	%rs1, 1, 0, %p1;
	st.global.u8 	[%rd2], %rs1;
	ret;

}
	// .globl	_Z6hbgeu2Pb7__half2S0_
.visible .entry _Z6hbgeu2Pb7__half2S0_(
	.param .u64 .ptr .align 1 _Z6hbgeu2Pb7__half2S0__param_0,
	.param .align 4 .b8 _Z6hbgeu2Pb7__half2S0__param_1[4],
	.param .align 4 .b8 _Z6hbgeu2Pb7__half2S0__param_2[4]
)
{
	.reg .pred 	%p<2>;
	.reg .b16 	%rs<2>;
	.reg .b32 	%r<4>;
	.reg .b64 	%rd<3>;

	ld.param.u64 	%rd1, [_Z6hbgeu2Pb7__half2S0__param_0];
	cvta.to.global.u64 	%rd2, %rd1;
	ld.param.u32 	%r2, [_Z6hbgeu2Pb7__half2S0__param_1];
	ld.param.u32 	%r3, [_Z6hbgeu2Pb7__half2S0__param_2];
	// begin inline asm
	{ set.geu.u32.f16x2 %r1,%r2,%r3;
}
	// end inline asm
	setp.eq.s32 	%p1, %r1, -1;
	selp.u16 	%rs1, 1, 0, %p1;
	st.global.u8 	[%rd2], %rs1;
	ret;

}
	// .globl	_Z5hbgt2Pb7__half2S0_
.visible .entry _Z5hbgt2Pb7__half2S0_(
	.param .u64 .ptr .align 1 _Z5hbgt2Pb7__half2S0__param_0,
	.param .align 4 .b8 _Z5hbgt2Pb7__half2S0__param_1[4],
	.param .align 4 .b8 _Z5hbgt2Pb7__half2S0__param_2[4]
)
{
	.reg .pred 	%p<2>;
	.reg .b16 	%rs<2>;
	.reg .b32 	%r<4>;
	.reg .b64 	%rd<3>;

	ld.param.u64 	%rd1, [_Z5hbgt2Pb7__half2S0__param_0];
	cvta.to.global.u64 	%rd2, %rd1;
	ld.param.u32 	%r2, [_Z5hbgt2Pb7__half2S0__param_1];
	ld.param.u32 	%r3, [_Z5hbgt2Pb7__half2S0__param_2];
	// begin inline asm
	{ set.gt.u32.f16x2 %r1,%r2,%r3;
}
	// end inline asm
	setp.eq.s32 	%p1, %r1, -1;
	selp.u16 	%rs1, 1, 0, %p1;
	st.global.u8 	[%rd2], %rs1;
	ret;

}
	// .globl	_Z6hbgtu2Pb7__half2S0_
.visible .entry _Z6hbgtu2Pb7__half2S0_(
	.param .u64 .ptr .align 1 _Z6hbgtu2Pb7__half2S0__param_0,
	.param .align 4 .b8 _Z6hbgtu2Pb7__half2S0__param_1[4],
	.param .align 4 .b8 _Z6hbgtu2Pb7__half2S0__param_2[4]
)
{
	.reg .pred 	%p<2>;
	.reg .b16 	%rs<2>;
	.reg .b32 	%r<4>;
	.reg .b64 	%rd<3>;

	ld.param.u64 	%rd1, [_Z6hbgtu2Pb7__half2S0__param_0];
	cvta.to.global.u64 	%rd2, %rd1;
	ld.param.u32 	%r2, [_Z6hbgtu2Pb7__half2S0__param_1];
	ld.param.u32 	%r3, [_Z6hbgtu2Pb7__half2S0__param_2];
	// begin inline asm
	{ set.gtu.u32.f16x2 %r1,%r2,%r3;
}
	// end inline asm
	setp.eq.s32 	%p1, %r1, -1;
	selp.u16 	%rs1, 1, 0, %p1;
	st.global.u8 	[%rd2], %rs1;
	ret;

}
	// .globl	_Z5hble2Pb7__half2S0_
.visible .entry _Z5hble2Pb7__half2S0_(
	.param .u64 .ptr .align 1 _Z5hble2Pb7__half2S0__param_0,
	.param .align 4 .b8 _Z5hble2Pb7__half2S0__param_1[4],
	.param .align 4 .b8 _Z5hble2Pb7__half2S0__param_2[4]
)
{
	.reg .pred 	%p<2>;
	.reg .b16 	%rs<2>;
	.reg .b32 	%r<4>;
	.reg .b64 	%rd<3>;

	ld.param.u64 	%rd1, [_Z5hble2Pb7__half2S0__param_0];
	cvta.to.global.u64 	%rd2, %rd1;
	ld.param.u32 	%r2, [_Z5hble2Pb7__half2S0__param_1];
	ld.param.u32 	%r3, [_Z5hble2Pb7__half2S0__param_2];
	// begin inline asm
	{ set.le.u32.f16x2 %r1,%r2,%r3;
}
	// end inline asm
	setp.eq.s32 	%p1, %r1, -1;
	selp.u16 	%rs1, 1, 0, %p1;
	st.global.u8 	[%rd2], %rs1;
	ret;

}
	// .globl	_Z6hbleu2Pb7__half2S0_
.visible .entry _Z6hbleu2Pb7__half2S0_(
	.param .u64 .ptr .align 1 _Z6hbleu2Pb7__half2S0__param_0,
	.param .align 4 .b8 _Z6hbleu2Pb7__half2S0__param_1[4],
	.param .align 4 .b8 _Z6hbleu2Pb7__half2S0__param_2[4]
)
{
	.reg .pred 	%p<2>;
	.reg .b16 	%rs<2>;
	.reg .b32 	%r<4>;
	.reg .b64 	%rd<3>;

	ld.param.u64 	%rd1, [_Z6hbleu2Pb7__half2S0__param_0];
	cvta.to.global.u64 	%rd2, %rd1;
	ld.param.u32 	%r2, [_Z6hbleu2Pb7__half2S0__param_1];
	ld.param.u32 	%r3, [_Z6hbleu2Pb7__half2S0__param_2];
	// begin inline asm
	{ set.leu.u32.f16x2 %r1,%r2,%r3;
}
	// end inline asm
	setp.eq.s32 	%p1, %r1, -1;
	selp.u16 	%rs1, 1, 0, %p1;
	st.global.u8 	[%rd2], %rs1;
	ret;

}
	// .globl	_Z5hblt2Pb7__half2S0_
.visible .entry _Z5hblt2Pb7__half2S0_(
	.param .u64 .ptr .align 1 _Z5hblt2Pb7__half2S0__param_0,
	.param .align 4 .b8 _Z5hblt2Pb7__half2S0__param_1[4],
	.param .align 4 .b8 _Z5hblt2Pb7__half2S0__param_2[4]
)
{
	.reg .pred 	%p<2>;
	.reg .b16 	%rs<2>;
	.reg .b32 	%r<4>;
	.reg .b64 	%rd<3>;

	ld.param.u64 	%rd1, [_Z5hblt2Pb7__half2S0__param_0];
	cvta.to.global.u64 	%rd2, %rd1;
	ld.param.u32 	%r2, [_Z5hblt2Pb7__half2S0__param_1];
	ld.param.u32 	%r3, [_Z5hblt2Pb7__half2S0__param_2];
	// begin inline asm
	{ set.lt.u32.f16x2 %r1,%r2,%r3;
}
	// end inline asm
	setp.eq.s32 	%p1, %r1, -1;
	selp.u16 	%rs1, 1, 0, %p1;
	st.global.u8 	[%rd2], %rs1;
	ret;

}
	// .globl	_Z6hbltu2Pb7__half2S0_
.visible .entry _Z6hbltu2Pb7__half2S0_(
	.param .u64 .ptr .align 1 _Z6hbltu2Pb7__half2S0__param_0,
	.param .align 4 .b8 _Z6hbltu2Pb7__half2S0__param_1[4],
	.param .align 4 .b8 _Z6hbltu2Pb7__half2S0__param_2[4]
)
{
	.reg .pred 	%p<2>;
	.reg .b16 	%rs<2>;
	.reg .b32 	%r<4>;
	.reg .b64 	%rd<3>;

	ld.param.u64 	%rd1, [_Z6hbltu2Pb7__half2S0__param_0];
	cvta.to.global.u64 	%rd2, %rd1;
	ld.param.u32 	%r2, [_Z6hbltu2Pb7__half2S0__param_1];
	ld.param.u32 	%r3, [_Z6hbltu2Pb7__half2S0__param_2];
	// begin inline asm
	{ set.ltu.u32.f16x2 %r1,%r2,%r3;
}
	// end inline asm
	setp.eq.s32 	%p1, %r1, -1;
	selp.u16 	%rs1, 1, 0, %p1;
	st.global.u8 	[%rd2], %rs1;
	ret;

}
	// .globl	_Z5hbne2Pb7__half2S0_
.visible .entry _Z5hbne2Pb7__half2S0_(
	.param .u64 .ptr .align 1 _Z5hbne2Pb7__half2S0__param_0,
	.param .align 4 .b8 _Z5hbne2Pb7__half2S0__param_1[4],
	.param .align 4 .b8 _Z5hbne2Pb7__half2S0__param_2[4]
)
{
	.reg .pred 	%p<2>;
	.reg .b16 	%rs<2>;
	.reg .b32 	%r<4>;
	.reg .b64 	%rd<3>;

	ld.param.u64 	%rd1, [_Z5hbne2Pb7__half2S0__param_0];
	cvta.to.global.u64 	%rd2, %rd1;
	ld.param.u32 	%r2, [_Z5hbne2Pb7__half2S0__param_1];
	ld.param.u32 	%r3, [_Z5hbne2Pb7__half2S0__param_2];
	// begin inline asm
	{ set.ne.u32.f16x2 %r1,%r2,%r3;
}
	// end inline asm
	setp.eq.s32 	%p1, %r1, -1;
	selp.u16 	%rs1, 1, 0, %p1;
	st.global.u8 	[%rd2], %rs1;
	ret;

}
	// .globl	_Z6hbneu2Pb7__half2S0_
.visible .entry _Z6hbneu2Pb7__half2S0_(
	.param .u64 .ptr .align 1 _Z6hbneu2Pb7__half2S0__param_0,
	.param .align 4 .b8 _Z6hbneu2Pb7__half2S0__param_1[4],
	.param .align 4 .b8 _Z6hbneu2Pb7__half2S0__param_2[4]
)
{
	.reg .pred 	%p<2>;
	.reg .b16 	%rs<2>;
	.reg .b32 	%r<4>;
	.reg .b64 	%rd<3>;

	ld.param.u64 	%rd1, [_Z6hbneu2Pb7__half2S0__param_0];
	cvta.to.global.u64 	%rd2, %rd1;
	ld.param.u32 	%r2, [_Z6hbneu2Pb7__half2S0__param_1];
	ld.param.u32 	%r3, [_Z6hbneu2Pb7__half2S0__param_2];
	// begin inline asm
	{ set.neu.u32.f16x2 %r1,%r2,%r3;
}
	// end inline asm
	setp.eq.s32 	%p1, %r1, -1;
	selp.u16 	%rs1, 1, 0, %p1;
	st.global.u8 	[%rd2], %rs1;
	ret;

}
	// .globl	_Z4heq2Pf7__half2S0_
.visible .entry _Z4heq2Pf7__half2S0_(
	.param .u64 .ptr .align 1 _Z4heq2Pf7__half2S0__param_0,
	.param .align 4 .b8 _Z4heq2Pf7__half2S0__param_1[4],
	.param .align 4 .b8 _Z4heq2Pf7__half2S0__param_2[4]
)
{
	.reg .b32 	%r<6>;
	.reg .b32 	%f<3>;
	.reg .b64 	%rd<3>;

	ld.param.u64 	%rd1, [_Z4heq2Pf7__half2S0__param_0];
	cvta.to.global.u64 	%rd2, %rd1;
	ld.param.u32 	%r2, [_Z4heq2Pf7__half2S0__param_1];
	ld.param.u32 	%r3, [_Z4heq2Pf7__half2S0__param_2];
	// begin inline asm
	{ set.eq.f16x2.f16x2 %r1,%r2,%r3;
}
	// end inline asm
	// begin inline asm
	{.reg .f16 low,high;
  mov.b32 {low,high},%r1;
  cvt.f32.f16 %f1, low;}

	// end inline asm
	st.global.f32 	[%rd2], %f1;
	// begin inline asm
	{.reg .f16 low,high;
  mov.b32 {low,high},%r1;
  cvt.f32.f16 %f2, high;}

	// end inline asm
	st.global.f32 	[%rd2+4], %f2;
	ret;

}
	// .globl	_Z5hequ2Pf7__half2S0_
.visible .entry _Z5hequ2Pf7__half2S0_(
	.param .u64 .ptr .align 1 _Z5hequ2Pf7__half2S0__param_0,
	.param .align 4 .b8 _Z5hequ2Pf7__half2S0__param_1[4],
	.param .align 4 .b8 _Z5hequ2Pf7__half2S0__param_2[4]
)
{
	.reg .b32 	%r<6>;
	.reg .b32 	%f<3>;
	.reg .b64 	%rd<3>;

	ld.param.u64 	%rd1, [_Z5hequ2Pf7__half2S0__param_0];
	cvta.to.global.u64 	%rd2, %rd1;
	ld.param.u32 	%r2, [_Z5hequ2Pf7__half2S0__param_1];
	ld.param.u32 	%r3, [_Z5hequ2Pf7__half2S0__param_2];
	// begin inline asm
	{ set.equ.f16x2.f16x2 %r1,%r2,%r3;
}
	// end inline asm
	// begin inline asm
	{.reg .f16 low,high;
  mov.b32 {low,high},%r1;
  cvt.f32.f16 %f1, low;}

	// end inline asm
	st.global.f32 	[%rd2], %f1;
	// begin inline asm
	{.reg .f16 low,high;
  mov.b32 {low,high},%r1;
  cvt.f32.f16 %f2, high;}

	// end inline asm
	st.global.f32 	[%rd2+4], %f2;
	ret;

}
	// .globl	_Z4hge2Pf7__half2S0_
.visible .entry _Z4hge2Pf7__half2S0_(
	.param .u64 .ptr .align 1 _Z4hge2Pf7__half2S0__param_0,
	.param .align 4 .b8 _Z4hge2Pf7__half2S0__param_1[4],
	.param .align 4 .b8 _Z4hge2Pf7__half2S0__param_2[4]
)
{
	.reg .b32 	%r<6>;
	.reg .b32 	%f<3>;
	.reg .b64 	%rd<3>;

	ld.param.u64 	%rd1, [_Z4hge2Pf7__half2S0__param_0];
	cvta.to.global.u64 	%rd2, %rd1;
	ld.param.u32 	%r2, [_Z4hge2Pf7__half2S0__param_1];
	ld.param.u32 	%r3, [_Z4hge2Pf7__half2S0__param_2];
	// begin inline asm
	{ set.ge.f16x2.f16x2 %r1,%r2,%r3;
}
	// end inline asm
	// begin inline asm
	{.reg .f16 low,high;
  mov.b32 {low,high},%r1;
  cvt.f32.f16 %f1, low;}

	// end inline asm
	st.global.f32 	[%rd2], %f1;
	// begin inline asm
	{.reg .f16 low,high;
  mov.b32 {low,high},%r1;
  cvt.f32.f16 %f2, high;}

	// end inline asm
	st.global.f32 	[%rd2+4], %f2;
	ret;

}
	// .globl	_Z5hgeu2Pf7__half2S0_
.visible .entry _Z5hgeu2Pf7__half2S0_(
	.param .u64 .ptr .align 1 _Z5hgeu2Pf7__half2S0__param_0,
	.param .align 4 .b8 _Z5hgeu2Pf7__half2S0__param_1[4],
	.param .align 4 .b8 _Z5hgeu2Pf7__half2S0__param_2[4]
)
{
	.reg .b32 	%r<6>;
	.reg .b32 	%f<3>;
	.reg .b64 	%rd<3>;

	ld.param.u64 	%rd1, [_Z5hgeu2Pf7__half2S0__param_0];
	cvta.to.global.u64 	%rd2, %rd1;
	ld.param.u32 	%r2, [_Z5hgeu2Pf7__half2S0__param_1];
	ld.param.u32 	%r3, [_Z5hgeu2Pf7__half2S0__param_2];
	// begin inline asm
	{ set.geu.f16x2.f16x2 %r1,%r2,%r3;
}
	// end inline asm
	// begin inline asm
	{.reg .f16 low,high;
  mov.b32 {low,high},%r1;
  cvt.f32.f16 %f1, low;}

	// end inline asm
	st.global.f32 	[%rd2], %f1;
	// begin inline asm
	{.reg .f16 low,high;
  mov.b32 {low,high},%r1;
  cvt.f32.f16 %f2, high;}

	// end inline asm
	st.global.f32 	[%rd2+4], %f2;
	ret;

}
	// .globl	_Z4hgt2Pf7__half2S0_
.visible .entry _Z4hgt2Pf7__half2S0_(
	.param .u64 .ptr .align 1 _Z4hgt2Pf7__half2S0__param_0,
	.param .align 4 .b8 _Z4hgt2Pf7__half2S0__param_1[4],
	.param .align 4 .b8 _Z4hgt2Pf7__half2S0__param_2[4]
)
{
	.reg .b32 	%r<6>;
	.reg .b32 	%f<3>;
	.reg .b64 	%rd<3>;

	ld.param.u64 	%rd1, [_Z4hgt2Pf7__half2S0__param_0];
	cvta.to.global.u64 	%rd2, %rd1;
	ld.param.u32 	%r2, [_Z4hgt2Pf7__half2S0__param_1];
	ld.param.u32 	%r3, [_Z4hgt2Pf7__half2S0__param_2];
	// begin inline asm
	{ set.gt.f16x2.f16x2 %r1,%r2,%r3;
}
	// end inline asm
	// begin inline asm
	{.reg .f16 low,high;
  mov.b32 {low,high},%r1;
  cvt.f32.f16 %f1, low;}

	// end inline asm
	st.global.f32 	[%rd2], %f1;
	// begin inline asm
	{.reg .f16 low,high;
  mov.b32 {low,high},%r1;
  cvt.f32.f16 %f2, high;}

	// end inline asm
	st.global.f32 	[%rd2+4], %f2;
	ret;

}
	// .globl	_Z5hgtu2Pf7__half2S0_
.visible .entry _Z5hgtu2Pf7__half2S0_(
	.param .u64 .ptr .align 1 _Z5hgtu2Pf7__half2S0__param_0,
	.param .align 4 .b8 _Z5hgtu2Pf7__half2S0__param_1[4],
	.param .align 4 .b8 _Z5hgtu2Pf7__half2S0__param_2[4]
)
{
	.reg .b32 	%r<6>;
	.reg .b32 	%f<3>;
	.reg .b64 	%rd<3>;

	ld.param.u64 	%rd1, [_Z5hgtu2Pf7__half2S0__param_0];
	cvta.to.global.u64 	%rd2, %rd1;
	ld.param.u32 	%r2, [_Z5hgtu2Pf7__half2S0__param_1];
	ld.param.u32 	%r3, [_Z5hgtu2Pf7__half2S0__param_2];
	// begin inline asm
	{ set.gtu.f16x2.f16x2 %r1,%r2,%r3;
}
	// end inline asm
	// begin inline asm
	{.reg .f16 low,high;
  mov.b32 {low,high},%r1;
  cvt.f32.f16 %f1, low;}

	// end inline asm
	st.global.f32 	[%rd2], %f1;
	// begin inline asm
	{.reg .f16 low,high;
  mov.b32 {low,high},%r1;
  cvt.f32.f16 %f2, high;}

	// end inline asm
	st.global.f32 	[%rd2+4], %f2;
	ret;

}
	// .globl	_Z7hisnan2Pf7__half2
.visible .entry _Z7hisnan2Pf7__half2(
	.param .u64 .ptr .align 1 _Z7hisnan2Pf7__half2_param_0,
	.param .align 4 .b8 _Z7hisnan2Pf7__half2_param_1[4]
)
{
	.reg .b32 	%r<6>;
	.reg .b32 	%f<3>;
	.reg .b64 	%rd<3>;

	ld.param.u64 	%rd1, [_Z7hisnan2Pf7__half2_param_0];
	cvta.to.global.u64 	%rd2, %rd1;
	ld.param.u32 	%r3, [_Z7hisnan2Pf7__half2_param_1];
	// begin inline asm
	{set.nan.f16x2.f16x2 %r1,%r3,%r3;
}
	// end inline asm
	// begin inline asm
	{.reg .f16 low,high;
  mov.b32 {low,high},%r1;
  cvt.f32.f16 %f1, low;}

	// end inline asm
	st.global.f32 	[%rd2], %f1;
	// begin inline asm
	{.reg .f16 low,high;
  mov.b32 {low,high},%r1;
  cvt.f32.f16 %f2, high;}

	// end inline asm
	st.global.f32 	[%rd2+4], %f2;
	ret;

}
	// .globl	_Z4hle2Pf7__half2S0_
.visible .entry _Z4hle2Pf7__half2S0_(
	.param .u64 .ptr .align 1 _Z4hle2Pf7__half2S0__param_0,
	.param .align 4 .b8 _Z4hle2Pf7__half2S0__param_1[4],
	.param .align 4 .b8 _Z4hle2Pf7__half2S0__param_2[4]
)
{
	.reg .b32 	%r<6>;
	.reg .b32 	%f<3>;
	.reg .b64 	%rd<3>;

	ld.param.u64 	%rd1, [_Z4hle2Pf7__half2S0__param_0];
	cvta.to.global.u64 	%rd2, %rd1;
	ld.param.u32 	%r2, [_Z4hle2Pf7__half2S0__param_1];
	ld.param.u32 	%r3, [_Z4hle2Pf7__half2S0__param_2];
	// begin inline asm
	{ set.le.f16x2.f16x2 %r1,%r2,%r3;
}
	// end inline asm
	// begin inline asm
	{.reg .f16 low,high;
  mov.b32 {low,high},%r1;
  cvt.f32.f16 %f1, low;}

	// end inline asm
	st.global.f32 	[%rd2], %f1;
	// begin inline asm
	{.reg .f16 low,high;
  mov.b32 {low,high},%r1;
  cvt.f32.f16 %f2, high;}

	// end inline asm
	st.global.f32 	[%rd2+4], %f2;
	ret;

}
	// .globl	_Z5hleu2Pf7__half2S0_
.visible .entry _Z5hleu2Pf7__half2S0_(
	.param .u64 .ptr .align 1 _Z5hleu2Pf7__half2S0__param_0,
	.param .align 4 .b8 _Z5hleu2Pf7__half2S0__param_1[4],
	.param .align 4 .b8 _Z5hleu2Pf7__half2S0__param_2[4]
)
{
	.reg .b32 	%r<6>;
	.reg .b32 	%f<3>;
	.reg .b64 	%rd<3>;

	ld.param.u64 	%rd1, [_Z5hleu2Pf7__half2S0__param_0];
	cvta.to.global.u64 	%rd2, %rd1;
	ld.param.u32 	%r2, [_Z5hleu2Pf7__half2S0__param_1];
	ld.param.u32 	%r3, [_Z5hleu2Pf7__half2S0__param_2];
	// begin inline asm
	{ set.leu.f16x2.f16x2 %r1,%r2,%r3;
}
	// end inline asm
	// begin inline asm
	{.reg .f16 low,high;
  mov.b32 {low,high},%r1;
  cvt.f32.f16 %f1, low;}

	// end inline asm
	st.global.f32 	[%rd2], %f1;
	// begin inline asm
	{.reg .f16 low,high;
  mov.b32 {low,high},%r1;
  cvt.f32.f16 %f2, high;}

	// end inline asm
	st.global.f32 	[%rd2+4], %f2;
	ret;

}
	// .globl	_Z4hlt2Pf7__half2S0_
.visible .entry _Z4hlt2Pf7__half2S0_(
	.param .u64 .ptr .align 1 _Z4hlt2Pf7__half2S0__param_0,
	.param .align 4 .b8 _Z4hlt2Pf7__half2S0__param_1[4],
	.param .align 4 .b8 _Z4hlt2Pf7__half2S0__param_2[4]
)
{
	.reg .b32 	%r<6>;
	.reg .b32 	%f<3>;
	.reg .b64 	%rd<3>;

	ld.param.u64 	%rd1, [_Z4hlt2Pf7__half2S0__param_0];
	cvta.to.global.u64 	%rd2, %rd1;
	ld.param.u32 	%r2, [_Z4hlt2Pf7__half2S0__param_1];
	ld.param.u32 	%r3, [_Z4hlt2Pf7__half2S0__param_2];
	// begin inline asm
	{ set.lt.f16x2.f16x2 %r1,%r2,%r3;
}
	// end inline asm
	// begin inline asm
	{.reg .f16 low,high;
  mov.b32 {low,high},%r1;
  cvt.f32.f16 %f1, low;}

	// end inline asm
	st.global.f32 	[%rd2], %f1;
	// begin inline asm
	{.reg .f16 low,high;
  mov.b32 {low,high},%r1;
  cvt.f32.f16 %f2, high;}

	// end inline asm
	st.global.f32 	[%rd2+4], %f2;
	ret;

}
	// .globl	_Z5hltu2Pf7__half2S0_
.visible .entry _Z5hltu2Pf7__half2S0_(
	.param .u64 .ptr .align 1 _Z5hltu2Pf7__half2S0__param_0,
	.param .align 4 .b8 _Z5hltu2Pf7__half2S0__param_1[4],
	.param .align 4 .b8 _Z5hltu2Pf7__half2S0__param_2[4]
)
{
	.reg .b32 	%r<6>;
	.reg .b32 	%f<3>;
	.reg .b64 	%rd<3>;

	ld.param.u64 	%rd1, [_Z5hltu2Pf7__half2S0__param_0];
	cvta.to.global.u64 	%rd2, %rd1;
	ld.param.u32 	%r2, [_Z5hltu2Pf7__half2S0__param_1];
	ld.param.u32 	%r3, [_Z5hltu2Pf7__half2S0__param_2];
	// begin inline asm
	{ set.ltu.f16x2.f16x2 %r1,%r2,%r3;
}
	// end inline asm
	// begin inline asm
	{.reg .f16 low,high;
  mov.b32 {low,high},%r1;
  cvt.f32.f16 %f1, low;}

	// end inline asm
	st.global.f32 	[%rd2], %f1;
	// begin inline asm
	{.reg .f16 low,high;
  mov.b32 {low,high},%r1;
  cvt.f32.f16 %f2, high;}

	// end inline asm
	st.global.f32 	[%rd2+4], %f2;
	ret;

}
	// .globl	_Z4hne2Pf7__half2S0_
.visible .entry _Z4hne2Pf7__half2S0_(
	.param .u64 .ptr .align 1 _Z4hne2Pf7__half2S0__param_0,
	.param .align 4 .b8 _Z4hne2Pf7__half2S0__param_1[4],
	.param .align 4 .b8 _Z4hne2Pf7__half2S0__param_2[4]
)
{
	.reg .b32 	%r<6>;
	.reg .b32 	%f<3>;
	.reg .b64 	%rd<3>;

	ld.param.u64 	%rd1, [_Z4hne2Pf7__half2S0__param_0];
	cvta.to.global.u64 	%rd2, %rd1;
	ld.param.u32 	%r2, [_Z4hne2Pf7__half2S0__param_1];
	ld.param.u32 	%r3, [_Z4hne2Pf7__half2S0__param_2];
	// begin inline asm
	{ set.ne.f16x2.f16x2 %r1,%r2,%r3;
}
	// end inline asm
	// begin inline asm
	{.reg .f16 low,high;
  mov.b32 {low,high},%r1;
  cvt.f32.f16 %f1, low;}

	// end inline asm
	st.global.f32 	[%rd2], %f1;
	// begin inline asm
	{.reg .f16 low,high;
  mov.b32 {low,high},%r1;
  cvt.f32.f16 %f2, high;}

	// end inline asm
	st.global.f32 	[%rd2+4], %f2;
	ret;

}
	// .globl	_Z5hneu2Pf7__half2S0_
.visible .entry _Z5hneu2Pf7__half2S0_(
	.param .u64 .ptr .align 1 _Z5hneu2Pf7__half2S0__param_0,
	.param .align 4 .b8 _Z5hneu2Pf7__half2S0__param_1[4],
	.param .align 4 .b8 _Z5hneu2Pf7__half2S0__param_2[4]
)
{
	.reg .b32 	%r<6>;
	.reg .b32 	%f<3>;
	.reg .b64 	%rd<3>;

	ld.param.u64 	%rd1, [_Z5hneu2Pf7__half2S0__param_0];
	cvta.to.global.u64 	%rd2, %rd1;
	ld.param.u32 	%r2, [_Z5hneu2Pf7__half2S0__param_1];
	ld.param.u32 	%r3, [_Z5hneu2Pf7__half2S0__param_2];
	// begin inline asm
	{ set.neu.f16x2.f16x2 %r1,%r2,%r3;
}
	// end inline asm
	// begin inline asm
	{.reg .f16 low,high;
  mov.b32 {low,high},%r1;
  cvt.f32.f16 %f1, low;}

	// end inline asm
	st.global.f32 	[%rd2], %f1;
	// begin inline asm
	{.reg .f16 low,high;
  mov.b32 {low,high},%r1;
  cvt.f32.f16 %f2, high;}

	// end inline asm
	st.global.f32 	[%rd2+4], %f2;
	ret;

}
	// .globl	_Z7_h2ceilPf7__half2
.visible .entry _Z7_h2ceilPf7__half2(
	.param .u64 .ptr .align 1 _Z7_h2ceilPf7__half2_param_0,
	.param .align 4 .b8 _Z7_h2ceilPf7__half2_param_1[4]
)
{
	.reg .b32 	%r<5>;
	.reg .b32 	%f<3>;
	.reg .b64 	%rd<3>;

	ld.param.u64 	%rd1, [_Z7_h2ceilPf7__half2_param_0];
	cvta.to.global.u64 	%rd2, %rd1;
	ld.param.u32 	%r2, [_Z7_h2ceilPf7__half2_param_1];
	// begin inline asm
	{.reg .f16 low,high;
  mov.b32 {low,high}, %r2;
  cvt.rpi.f16.f16 low, low;
  cvt.rpi.f16.f16 high, high;
  mov.b32 %r1, {low,high};}

	// end inline asm
	// begin inline asm
	{.reg .f16 low,high;
  mov.b32 {low,high},%r1;
  cvt.f32.f16 %f1, low;}

	// end inline asm
	st.global.f32 	[%rd2], %f1;
	// begin inline asm
	{.reg .f16 low,high;
  mov.b32 {low,high},%r1;
  cvt.f32.f16 %f2, high;}

	// end inline asm
	st.global.f32 	[%rd2+4], %f2;
	ret;

}
	// .globl	_Z6_h2cosPf7__half2
.visible .entry _Z6_h2cosPf7__half2(
	.param .u64 .ptr .align 1 _Z6_h2cosPf7__half2_param_0,
	.param .align 4 .b8 _Z6_h2cosPf7__half2_param_1[4]
)
{
	.reg .pred 	%p<5>;
	.reg .b16 	%rs<3>;
	.reg .b32 	%r<15>;
	.reg .b32 	%f<40>;
	.reg .b64 	%rd<3>;

	ld.param.u32 	%r3, [_Z6_h2cosPf7__half2_param_1];
	mov.b32 	{%rs1, %rs2}, %r3;
	ld.param.u64 	%rd1, [_Z6_h2cosPf7__half2_param_0];
	cvta.to.global.u64 	%rd2, %rd1;
	// begin inline asm
	{  cvt.f32.f16 %f1, %rs1;}

	// end inline asm
	fma.rn.f32 	%f7, %f1, 0f3F22F983, 0f4B400000;
	mov.b32 	%r7, %f7;
	mov.f32 	%f8, 0f4B400000;
	sub.rn.f32 	%f9, %f7, %f8;
	fma.rn.f32 	%f10, %f9, 0fBFC90FDA, %f1;
	fma.rn.f32 	%f11, %f9, 0fB3A22168, %f10;
	add.s32 	%r8, %r7, 1;
	mul.f32 	%f12, %f11, %f11;
	and.b32  	%r9, %r7, 1;
	setp.eq.b32 	%p1, %r9, 1;
	selp.f32 	%f13, 0fB94CA1F9, 0f37CCF5CE, %p1;
	selp.f32 	%f14, 0f3C08839E, 0fBAB6061A, %p1;
	selp.f32 	%f15, 0fBE2AAAA3, 0f3D2AAAA5, %p1;
	selp.f32 	%f16, 0f00000000, 0fBF000000, %p1;
	selp.f32 	%f17, %f11, %f12, %p1;
	selp.f32 	%f18, %f11, 0f3F800000, %p1;
	fma.rn.f32 	%f19, %f13, %f12, %f14;
	fma.rn.f32 	%f20, %f19, %f12, %f15;
	fma.rn.f32 	%f21, %f20, %f12, %f16;
	fma.rn.f32 	%f22, %f21, %f17, %f18;
	and.b32  	%r10, %r8, 2;
	setp.eq.s32 	%p2, %r10, 0;
	neg.f32 	%f23, %f22;
	selp.f32 	%f3, %f22, %f23, %p2;
	// begin inline asm
	{  cvt.f32.f16 %f2, %rs2;}

	// end inline asm
	fma.rn.f32 	%f24, %f2, 0f3F22F983, 0f4B400000;
	mov.b32 	%r11, %f24;
	sub.rn.f32 	%f25, %f24, %f8;
	fma.rn.f32 	%f26, %f25, 0fBFC90FDA, %f2;
	fma.rn.f32 	%f27, %f25, 0fB3A22168, %f26;
	add.s32 	%r12, %r11, 1;
	mul.f32 	%f28, %f27, %f27;
	and.b32  	%r13, %r11, 1;
	setp.eq.b32 	%p3, %r13, 1;
	selp.f32 	%f29, 0fB94CA1F9, 0f37CCF5CE, %p3;
	selp.f32 	%f30, 0f3C08839E, 0fBAB6061A, %p3;
	selp.f32 	%f31, 0fBE2AAAA3, 0f3D2AAAA5, %p3;
	selp.f32 	%f32, 0f00000000, 0fBF000000, %p3;
	selp.f32 	%f33, %f27, %f28, %p3;
	selp.f32 	%f34, %f27, 0f3F800000, %p3;
	fma.rn.f32 	%f35, %f29, %f28, %f30;
	fma.rn.f32 	%f36, %f35, %f28, %f31;
	fma.rn.f32 	%f37, %f36, %f28, %f32;
	fma.rn.f32 	%f38, %f37, %f33, %f34;
	and.b32  	%r14, %r12, 2;
	setp.eq.s32 	%p4, %r14, 0;
	neg.f32 	%f39, %f38;
	selp.f32 	%f4, %f38, %f39, %p4;
	// begin inline asm
	{ cvt.rn.f16x2.f32 %r2, %f4, %f3; }

	// end inline asm
	// begin inline asm
	{
	  .reg.b32 i,r;   
	  mov.b32 r, %r2;  
	  mov.b32 i, %r3;  
	  abs.f16x2 i, i; 
	{.reg.b32 spc, ulp, p;
  mov.b32 spc,0X2B7C2B7CU;
  mov.b32 ulp,0x10001000U;
  set.eq.f16x2.f16x2 p,i, spc;
  fma.rn.f16x2 r,p,ulp,r;
}
  mov.b32 %r2, r;  
}

	// end inline asm
	// begin inline asm
	{.reg .f16 low,high;
  mov.b32 {low,high},%r2;
  cvt.f32.f16 %f5, low;}

	// end inline asm
	st.global.f32 	[%rd2], %f5;
	// begin inline asm
	{.reg .f16 low,high;
  mov.b32 {low,high},%r2;
  cvt.f32.f16 %f6, high;}

	// end inline asm
	st.global.f32 	[%rd2+4], %f6;
	ret;

}
	// .globl	_Z6_h2expPf7__half2
.visible .entry _Z6_h2expPf7__half2(
	.param .u64 .ptr .align 1 _Z6_h2expPf7__half2_param_0,
	.param .align 4 .b8 _Z6_h2expPf7__half2_param_1[4]
)
{
	.reg .b32 	%r<5>;
	.reg .b32 	%f<3>;
	.reg .b64 	%rd<3>;

	ld.param.u64 	%rd1, [_Z6_h2expPf7__half2_param_0];
	cvta.to.global.u64 	%rd2, %rd1;
	ld.param.u32 	%r2, [_Z6_h2expPf7__half2_param_1];
	// begin inline asm
	{.reg.b16         hl, hu;         
 .reg.b32         h,r,fl,fu,C,nZ; 
  mov.b32         {hl, hu}, %r2;   
  mov.b32         h, %r2;          
  cvt.f32.f16     fl, hl;         
  cvt.f32.f16     fu, hu;         
  mov.b32         C, 0x3fb8aa3bU; 
  mov.b32         nZ, 0x80000000U;
  fma.rn.f32      fl,fl,C,nZ;     
  fma.rn.f32      fu,fu,C,nZ;     
  ex2.approx.ftz.f32  fl, fl;     
  ex2.approx.ftz.f32  fu, fu;     
  cvt.rn.f16.f32      hl, fl;     
  cvt.rn.f16.f32      hu, fu;     
  mov.b32         r, {hl, hu};    
{.reg.b32 spc, ulp, p;
  mov.b32 spc,0X1F791F79U;
  mov.b32 ulp,0x94009400U;
  set.eq.f16x2.f16x2 p,h, spc;
  fma.rn.f16x2 r,p,ulp,r;
}
{.reg.b32 spc, ulp, p;
  mov.b32 spc,0X25CF25CFU;
  mov.b32 ulp,0x94009400U;
  set.eq.f16x2.f16x2 p,h, spc;
  fma.rn.f16x2 r,p,ulp,r;
}
{.reg.b32 spc, ulp, p;
  mov.b32 spc,0XC13BC13BU;
  mov.b32 ulp,0x04000400U;
  set.eq.f16x2.f16x2 p,h, spc;
  fma.rn.f16x2 r,p,ulp,r;
}
{.reg.b32 spc, ulp, p;
  mov.b32 spc,0XC1EFC1EFU;
  mov.b32 ulp,0x02000200U;
  set.eq.f16x2.f16x2 p,h, spc;
  fma.rn.f16x2 r,p,ulp,r;
}
  mov.b32         %r1, r;  
}
	// end inline asm
	// begin inline asm
	{.reg .f16 low,high;
  mov.b32 {low,high},%r1;
  cvt.f32.f16 %f1, low;}

	// end inline asm
	st.global.f32 	[%rd2], %f1;
	// begin inline asm
	{.reg .f16 low,high;
  mov.b32 {low,high},%r1;
  cvt.f32.f16 %f2, high;}

	// end inline asm
	st.global.f32 	[%rd2+4], %f2;
	ret;

}
	// .globl	_Z8_h2exp10Pf7__half2
.visible .entry _Z8_h2exp10Pf7__half2(
	.param .u64 .ptr .align 1 _Z8_h2exp10Pf7__half2_param_0,
	.param .align 4 .b8 _Z8_h2exp10Pf7__half2_param_1[4]
)
{
	.reg .b32 	%r<5>;
	.reg .b32 	%f<3>;
	.reg .b64 	%rd<3>;

	ld.param.u64 	%rd1, [_Z8_h2exp10Pf7__half2_param_0];
	cvta.to.global.u64 	%rd2, %rd1;
	ld.param.u32 	%r2, [_Z8_h2exp10Pf7__half2_param_1];
	// begin inline asm
	{.reg.b16         hl, hu;         
 .reg.b32         h,r,fl,fu,C,nZ; 
  mov.b32         {hl, hu}, %r2;   
  mov.b32         h, %r2;          
  cvt.f32.f16     fl, hl;         
  cvt.f32.f16     fu, hu;         
  mov.b32         C, 0x40549A78U; 
  mov.b32         nZ, 0x80000000U;
  fma.rn.f32      fl,fl,C,nZ;     
  fma.rn.f32      fu,fu,C,nZ;     
  ex2.approx.ftz.f32  fl, fl;     
  ex2.approx.ftz.f32  fu, fu;     
  cvt.rn.f16.f32      hl, fl;     
  cvt.rn.f16.f32      hu, fu;     
  mov.b32         r, {hl, hu};    
{.reg.b32 spc, ulp, p;
  mov.b32 spc,0x34DE34DEU;
  mov.b32 ulp,0x98009800U;
  set.eq.f16x2.f16x2 p,h, spc;
  fma.rn.f16x2 r,p,ulp,r;
}
{.reg.b32 spc, ulp, p;
  mov.b32 spc,0x97669766U;
  mov.b32 ulp,0x90009000U;
  set.eq.f16x2.f16x2 p,h, spc;
  fma.rn.f16x2 r,p,ulp,r;
}
{.reg.b32 spc, ulp, p;
  mov.b32 spc,0x99729972U;
  mov.b32 ulp,0x10001000U;
  set.eq.f16x2.f16x2 p,h, spc;
  fma.rn.f16x2 r,p,ulp,r;
}
{.reg.b32 spc, ulp, p;
  mov.b32 spc,0xA5C4A5C4U;
  mov.b32 ulp,0x10001000U;
  set.eq.f16x2.f16x2 p,h, spc;
  fma.rn.f16x2 r,p,ulp,r;
}
{.reg.b32 spc, ulp, p;
  mov.b32 spc,0xBF0ABF0AU;
  mov.b32 ulp,0x81008100U;
  set.eq.f16x2.f16x2 p,h, spc;
  fma.rn.f16x2 r,p,ulp,r;
}
  mov.b32         %r1, r;  
}
	// end inline asm
	// begin inline asm
	{.reg .f16 low,high;
  mov.b32 {low,high},%r1;
  cvt.f32.f16 %f1, low;}

	// end inline asm
	st.global.f32 	[%rd2], %f1;
	// begin inline asm
	{.reg .f16 low,high;
  mov.b32 {low,high},%r1;
  cvt.f32.f16 %f2, high;}

	// end inline asm
	st.global.f32 	[%rd2+4], %f2;
	ret;

}
	// .globl	_Z7_h2exp2Pf7__half2
.visible .entry _Z7_h2exp2Pf7__half2(
	.param .u64 .ptr .align 1 _Z7_h2exp2Pf7__half2_param_0,
	.param .align 4 .b8 _Z7_h2exp2Pf7__half2_param_1[4]
)
{
	.reg .b32 	%r<5>;
	.reg .b32 	%f<3>;
	.reg .b64 	%rd<3>;

	ld.param.u64 	%rd1, [_Z7_h2exp2Pf7__half2_param_0];
	cvta.to.global.u64 	%rd2, %rd1;
	ld.param.u32 	%r2, [_Z7_h2exp2Pf7__half2_param_1];
	// begin inline asm
	{.reg.b16         hl, hu;         
 .reg.b32         fl, fu, ULP;    
  mov.b32         {hl, hu}, %r2;   
  cvt.f32.f16     fl, hl;         
  cvt.f32.f16     fu, hu;         
  ex2.approx.ftz.f32  fl, fl;     
  ex2.approx.ftz.f32  fu, fu;     
  mov.b32         ULP, 0x33800000U;
  fma.rn.f32      fl,fl,ULP,fl;   
  fma.rn.f32      fu,fu,ULP,fu;   
  cvt.rn.f16.f32      hl, fl;     
  cvt.rn.f16.f32      hu, fu;     
  mov.b32         %r1, {hl, hu};   
}
	// end inline asm
	// begin inline asm
	{.reg .f16 low,high;
  mov.b32 {low,high},%r1;
  cvt.f32.f16 %f1, low;}

	// end inline asm
	st.global.f32 	[%rd2], %f1;
	// begin inline asm
	{.reg .f16 low,high;
  mov.b32 {low,high},%r1;
  cvt.f32.f16 %f2, high;}

	// end inline asm
	st.global.f32 	[%rd2+4], %f2;
	ret;

}
	// .globl	_Z8_h2floorPf7__half2
.visible .entry _Z8_h2floorPf7__half2(
	.param .u64 .ptr .align 1 _Z8_h2floorPf7__half2_param_0,
	.param .align 4 .b8 _Z8_h2floorPf7__half2_param_1[4]
)
{
	.reg .b32 	%r<5>;
	.reg .b32 	%f<3>;
	.reg .b64 	%rd<3>;

	ld.param.u64 	%rd1, [_Z8_h2floorPf7__half2_param_0];
	cvta.to.global.u64 	%rd2, %rd1;
	ld.param.u32 	%r2, [_Z8_h2floorPf7__half2_param_1];
	// begin inline asm
	{.reg .f16 low,high;
  mov.b32 {low,high}, %r2;
  cvt.rmi.f16.f16 low, low;
  cvt.rmi.f16.f16 high, high;
  mov.b32 %r1, {low,high};}

	// end inline asm
	// begin inline asm
	{.reg .f16 low,high;
  mov.b32 {low,high},%r1;
  cvt.f32.f16 %f1, low;}

	// end inline asm
	st.global.f32 	[%rd2], %f1;
	// begin inline asm
	{.reg .f16 low,high;
  mov.b32 {low,high},%r1;
  cvt.f32.f16 %f2, high;}

	// end inline asm
	st.global.f32 	[%rd2+4], %f2;
	ret;

}
	// .globl	_Z6_h2logPf7__half2
.visible .entry _Z6_h2logPf7__half2(
	.param .u64 .ptr .align 1 _Z6_h2logPf7__half2_param_0,
	.param .align 4 .b8 _Z6_h2logPf7__half2_param_1[4]
)
{
	.reg .b32 	%r<5>;
	.reg .b32 	%f<3>;
	.reg .b64 	%rd<3>;

	ld.param.u64 	%rd1, [_Z6_h2logPf7__half2_param_0];
	cvta.to.global.u64 	%rd2, %rd1;
	ld.param.u32 	%r2, [_Z6_h2logPf7__half2_param_1];
	// begin inline asm
	{.reg.b16         hl, hu;             
 .reg.b32         r, fl, fu, C, h;    
  mov.b32         {hl, hu}, %r2;       
  mov.b32         h, %r2;              
  cvt.f32.f16     fl, hl;             
  cvt.f32.f16     fu, hu;             
  lg2.approx.ftz.f32  fl, fl;         
  lg2.approx.ftz.f32  fu, fu;         
  mov.b32         C, 0x3f317218U;     
  mul.f32         fl,fl,C;            
  mul.f32         fu,fu,C;            
  cvt.rn.f16.f32      hl, fl;         
  cvt.rn.f16.f32      hu, fu;         
  mov.b32         r, {hl, hu};        
{.reg.b32 spc, ulp, p;
  mov.b32 spc,0X160D160DU;
  mov.b32 ulp,0x9C009C00U;
  set.eq.f16x2.f16x2 p,h, spc;
  fma.rn.f16x2 r,p,ulp,r;
}
{.reg.b32 spc, ulp, p;
  mov.b32 spc,0X3BFE3BFEU;
  mov.b32 ulp,0x80108010U;
  set.eq.f16x2.f16x2 p,h, spc;
  fma.rn.f16x2 r,p,ulp,r;
}
{.reg.b32 spc, ulp, p;
  mov.b32 spc,0X3C0B3C0BU;
  mov.b32 ulp,0x80808080U;
  set.eq.f16x2.f16x2 p,h, spc;
  fma.rn.f16x2 r,p,ulp,r;
}
{.reg.b32 spc, ulp, p;
  mov.b32 spc,0X60516051U;
  mov.b32 ulp,0x1C001C00U;
  set.eq.f16x2.f16x2 p,h, spc;
  fma.rn.f16x2 r,p,ulp,r;
}
  mov.b32         %r1, r;              
}
	// end inline asm
	// begin inline asm
	{.reg .f16 low,high;
  mov.b32 {low,high},%r1;
  cvt.f32.f16 %f1, low;}

	// end inline asm
	st.global.f32 	[%rd2], %f1;
	// begin inline asm
	{.reg .f16 low,high;
  mov.b32 {low,high},%r1;
  cvt.f32.f16 %f2, high;}

	// end inline asm
	st.global.f32 	[%rd2+4], %f2;
	ret;

}
	// .globl	_Z8_h2log10Pf7__half2
.visible .entry _Z8_h2log10Pf7__half2(
	.param .u64 .ptr .align 1 _Z8_h2log10Pf7__half2_param_0,
	.param .align 4 .b8 _Z8_h2log10Pf7__half2_param_1[4]
)
{
	.reg .b32 	%r<5>;
	.reg .b32 	%f<3>;
	.reg .b64 	%rd<3>;

	ld.param.u64 	%rd1, [_Z8_h2log10Pf7__half2_param_0];
	cvta.to.global.u64 	%rd2, %rd1;
	ld.param.u32 	%r2, [_Z8_h2log10Pf7__half2_param_1];
	// begin inline asm
	{.reg.b16         hl, hu;             
 .reg.b32         r, fl, fu, C, h;    
  mov.b32         {hl, hu}, %r2;       
  mov.b32         h, %r2;              
  cvt.f32.f16     fl, hl;             
  cvt.f32.f16     fu, hu;             
  lg2.approx.ftz.f32  fl, fl;         
  lg2.approx.ftz.f32  fu, fu;         
  mov.b32         C, 0x3E9A209BU;     
  mul.f32         fl,fl,C;            
  mul.f32         fu,fu,C;            
  cvt.rn.f16.f32      hl, fl;         
  cvt.rn.f16.f32      hu, fu;         
  mov.b32         r, {hl, hu};        
{.reg.b32 spc, ulp, p;
  mov.b32 spc,0x338F338FU;
  mov.b32 ulp,0x10001000U;
  set.eq.f16x2.f16x2 p,h, spc;
  fma.rn.f16x2 r,p,ulp,r;
}
{.reg.b32 spc, ulp, p;
  mov.b32 spc,0x33F833F8U;
  mov.b32 ulp,0x90009000U;
  set.eq.f16x2.f16x2 p,h, spc;
  fma.rn.f16x2 r,p,ulp,r;
}
{.reg.b32 spc, ulp, p;
  mov.b32 spc,0x57E157E1U;
  mov.b32 ulp,0x98009800U;
  set.eq.f16x2.f16x2 p,h, spc;
  fma.rn.f16x2 r,p,ulp,r;
}
{.reg.b32 spc, ulp, p;
  mov.b32 spc,0x719D719DU;
  mov.b32 ulp,0x9C009C00U;
  set.eq.f16x2.f16x2 p,h, spc;
  fma.rn.f16x2 r,p,ulp,r;
}
  mov.b32         %r1, r;              
}
	// end inline asm
	// begin inline asm
	{.reg .f16 low,high;
  mov.b32 {low,high},%r1;
  cvt.f32.f16 %f1, low;}

	// end inline asm
	st.global.f32 	[%rd2], %f1;
	// begin inline asm
	{.reg .f16 low,high;
  mov.b32 {low,high},%r1;
  cvt.f32.f16 %f2, high;}

	// end inline asm
	st.global.f32 	[%rd2+4], %f2;
	ret;

}
	// .globl	_Z7_h2log2Pf7__half2
.visible .entry _Z7_h2log2Pf7__half2(
	.param .u64 .ptr .align 1 _Z7_h2log2Pf7__half2_param_0,
	.param .align 4 .b8 _Z7_h2log2Pf7__half2_param_1[4]
)
{
	.reg .b32 	%r<5>;
	.reg .b32 	%f<3>;
	.reg .b64 	%rd<3>;

	ld.param.u64 	%rd1, [_Z7_h2log2Pf7__half2_param_0];
	cvta.to.global.u64 	%rd2, %rd1;
	ld.param.u32 	%r2, [_Z7_h2log2Pf7__half2_param_1];
	// begin inline asm
	{.reg.b16         hl, hu;         
 .reg.b32         fl, fu, r, p;   
  mov.b32         {hl, hu}, %r2;   
  cvt.f32.f16     fl, hl;         
  cvt.f32.f16     fu, hu;         
  lg2.approx.ftz.f32  fl, fl;     
  lg2.approx.ftz.f32  fu, fu;     
  cvt.rn.f16.f32      hl, fl;     
  cvt.rn.f16.f32      hu, fu;     
  mov.b32         r, {hl, hu};    
{.reg.b32 spc, ulp, p;
  mov.b32 spc,0xA2E2A2E2U;
  mov.b32 ulp,0x80808080U;
  set.eq.f16x2.f16x2 p,r, spc;
  fma.rn.f16x2 r,p,ulp,r;
}
{.reg.b32 spc, ulp, p;
  mov.b32 spc,0xBF46BF46U;
  mov.b32 ulp,0x94009400U;
  set.eq.f16x2.f16x2 p,r, spc;
  fma.rn.f16x2 r,p,ulp,r;
}
  mov.b32         %r1, r;          
}
	// end inline asm
	// begin inline asm
	{.reg .f16 low,high;
  mov.b32 {low,high},%r1;
  cvt.f32.f16 %f1, low;}

	// end inline asm
	st.global.f32 	[%rd2], %f1;
	// begin inline asm
	{.reg .f16 low,high;
  mov.b32 {low,high},%r1;
  cvt.f32.f16 %f2, high;}

	// end inline asm
	st.global.f32 	[%rd2+4], %f2;
	ret;

}
	// .globl	_Z6_h2rcpPf7__half2
.visible .entry _Z6_h2rcpPf7__half2(
	.param .u64 .ptr .align 1 _Z6_h2rcpPf7__half2_param_0,
	.param .align 4 .b8 _Z6_h2rcpPf7__half2_param_1[4]
)
{
	.reg .b32 	%r<5>;
	.reg .b32 	%f<3>;
	.reg .b64 	%rd<3>;

	ld.param.u64 	%rd1, [_Z6_h2rcpPf7__half2_param_0];
	cvta.to.global.u64 	%rd2, %rd1;
	ld.param.u32 	%r2, [_Z6_h2rcpPf7__half2_param_1];
	// begin inline asm
	{.reg.b16         hl, hu;         
 .reg.b32         fl, fu;         
  mov.b32         {hl, hu}, %r2;   
  cvt.f32.f16     fl, hl;         
  cvt.f32.f16     fu, hu;         
  rcp.approx.ftz.f32   fl, fl;     
  rcp.approx.ftz.f32   fu, fu;     
  cvt.rn.f16.f32      hl, fl;     
  cvt.rn.f16.f32      hu, fu;     
  mov.b32         %r1, {hl, hu};   
}
	// end inline asm
	// begin inline asm
	{.reg .f16 low,high;
  mov.b32 {low,high},%r1;
  cvt.f32.f16 %f1, low;}

	// end inline asm
	st.global.f32 	[%rd2], %f1;
	// begin inline asm
	{.reg .f16 low,high;
  mov.b32 {low,high},%r1;
  cvt.f32.f16 %f2, high;}

	// end inline asm
	st.global.f32 	[%rd2+4], %f2;
	ret;

}
	// .globl	_Z7_h2rintPf7__half2
.visible .entry _Z7_h2rintPf7__half2(
	.param .u64 .ptr .align 1 _Z7_h2rintPf7__half2_param_0,
	.param .align 4 .b8 _Z7_h2rintPf7__half2_param_1[4]
)
{
	.reg .b32 	%r<5>;
	.reg .b32 	%f<3>;
	.reg .b64 	%rd<3>;

	ld.param.u64 	%rd1, [_Z7_h2rintPf7__half2_param_0];
	cvta.to.global.u64 	%rd2, %rd1;
	ld.param.u32 	%r2, [_Z7_h2rintPf7__half2_param_1];
	// begin inline asm
	{.reg .f16 low,high;
  mov.b32 {low,high}, %r2;
  cvt.rni.f16.f16 low, low;
  cvt.rni.f16.f16 high, high;
  mov.b32 %r1, {low,high};}

	// end inline asm
	// begin inline asm
	{.reg .f16 low,high;
  mov.b32 {low,high},%r1;
  cvt.f32.f16 %f1, low;}

	// end inline asm
	st.global.f32 	[%rd2], %f1;
	// begin inline asm
	{.reg .f16 low,high;
  mov.b32 {low,high},%r1;
  cvt.f32.f16 %f2, high;}

	// end inline asm
	st.global.f32 	[%rd2+4], %f2;
	ret;

}
	// .globl	_Z8_h2rsqrtPf7__half2
.visible .entry _Z8_h2rsqrtPf7__half2(
	.param .u64 .ptr .align 1 _Z8_h2rsqrtPf7__half2_param_0,
	.param .align 4 .b8 _Z8_h2rsqrtPf7__half2_param_1[4]
)
{
	.reg .b32 	%r<5>;
	.reg .b32 	%f<3>;
	.reg .b64 	%rd<3>;

	ld.param.u64 	%rd1, [_Z8_h2rsqrtPf7__half2_param_0];
	cvta.to.global.u64 	%rd2, %rd1;
	ld.param.u32 	%r2, [_Z8_h2rsqrtPf7__half2_param_1];
	// begin inline asm
	{.reg.b16         hl, hu;         
 .reg.b32         fl, fu;         
  mov.b32         {hl, hu}, %r2;   
  cvt.f32.f16     fl, hl;         
  cvt.f32.f16     fu, hu;         
  rsqrt.approx.ftz.f32   fl, fl;     
  rsqrt.approx.ftz.f32   fu, fu;     
  cvt.rn.f16.f32      hl, fl;     
  cvt.rn.f16.f32      hu, fu;     
  mov.b32         %r1, {hl, hu};   
}
	// end inline asm
	// begin inline asm
	{.reg .f16 low,high;
  mov.b32 {low,high},%r1;
  cvt.f32.f16 %f1, low;}

	// end inline asm
	st.global.f32 	[%rd2], %f1;
	// begin inline asm
	{.reg .f16 low,high;
  mov.b32 {low,high},%r1;
  cvt.f32.f16 %f2, high;}

	// end inline asm
	st.global.f32 	[%rd2+4], %f2;
	ret;

}
	// .globl	_Z6_h2sinPf7__half2
.visible .entry _Z6_h2sinPf7__half2(
	.param .u64 .ptr .align 1 _Z6_h2sinPf7__half2_param_0,
	.param .align 4 .b8 _Z6_h2sinPf7__half2_param_1[4]
)
{
	.reg .pred 	%p<5>;
	.reg .b16 	%rs<3>;
	.reg .b32 	%r<13>;
	.reg .b32 	%f<40>;
	.reg .b64 	%rd<3>;

	ld.param.u32 	%r3, [_Z6_h2sinPf7__half2_param_1];
	mov.b32 	{%rs1, %rs2}, %r3;
	ld.param.u64 	%rd1, [_Z6_h2sinPf7__half2_param_0];
	cvta.to.global.u64 	%rd2, %rd1;
	// begin inline asm
	{  cvt.f32.f16 %f1, %rs1;}

	// end inline asm
	fma.rn.f32 	%f7, %f1, 0f3F22F983, 0f4B400000;
	mov.b32 	%r7, %f7;
	mov.f32 	%f8, 0f4B400000;
	sub.rn.f32 	%f9, %f7, %f8;
	fma.rn.f32 	%f10, %f9, 0fBFC90FDA, %f1;
	fma.rn.f32 	%f11, %f9, 0fB3A22168, %f10;
	mul.f32 	%f12, %f11, %f11;
	and.b32  	%r8, %r7, 1;
	setp.eq.b32 	%p1, %r8, 1;
	selp.f32 	%f13, 0f37CCF5CE, 0fB94CA1F9, %p1;
	selp.f32 	%f14, 0fBAB6061A, 0f3C08839E, %p1;
	selp.f32 	%f15, 0f3D2AAAA5, 0fBE2AAAA3, %p1;
	selp.f32 	%f16, 0fBF000000, 0f00000000, %p1;
	selp.f32 	%f17, %f12, %f11, %p1;
	selp.f32 	%f18, 0f3F800000, %f11, %p1;
	fma.rn.f32 	%f19, %f13, %f12, %f14;
	fma.rn.f32 	%f20, %f19, %f12, %f15;
	fma.rn.f32 	%f21, %f20, %f12, %f16;
	fma.rn.f32 	%f22, %f21, %f17, %f18;
	and.b32  	%r9, %r7, 2;
	setp.eq.s32 	%p2, %r9, 0;
	neg.f32 	%f23, %f22;
	selp.f32 	%f3, %f22, %f23, %p2;
	// begin inline asm
	{  cvt.f32.f16 %f2, %rs2;}

	// end inline asm
	fma.rn.f32 	%f24, %f2, 0f3F22F983, 0f4B400000;
	mov.b32 	%r10, %f24;
	sub.rn.f32 	%f25, %f24, %f8;
	fma.rn.f32 	%f26, %f25, 0fBFC90FDA, %f2;
	fma.rn.f32 	%f27, %f25, 0fB3A22168, %f26;
	mul.f32 	%f28, %f27, %f27;
	and.b32  	%r11, %r10, 1;
	setp.eq.b32 	%p3, %r11, 1;
	selp.f32 	%f29, 0f37CCF5CE, 0fB94CA1F9, %p3;
	selp.f32 	%f30, 0fBAB6061A, 0f3C08839E, %p3;
	selp.f32 	%f31, 0f3D2AAAA5, 0fBE2AAAA3, %p3;
	selp.f32 	%f32, 0fBF000000, 0f00000000, %p3;
	selp.f32 	%f33, %f28, %f27, %p3;
	selp.f32 	%f34, 0f3F800000, %f27, %p3;
	fma.rn.f32 	%f35, %f29, %f28, %f30;
	fma.rn.f32 	%f36, %f35, %f28, %f31;
	fma.rn.f32 	%f37, %f36, %f28, %f32;
	fma.rn.f32 	%f38, %f37, %f33, %f34;
	and.b32  	%r12, %r10, 2;
	setp.eq.s32 	%p4, %r12, 0;
	neg.f32 	%f39, %f38;
	selp.f32 	%f4, %f38, %f39, %p4;
	// begin inline asm
	{ cvt.rn.f16x2.f32 %r2, %f4, %f3; }

	// end inline asm
	// begin inline asm
	{
	  .reg.b32 i,r,t;             
	  mov.b32 r, %r2;              
	  mov.b32 i, %r3;              
	  and.b32 t, r, 0x80008000U;   
	  abs.f16x2 r, r;   
	  abs.f16x2 i, i;   
	{.reg.b32 spc, ulp, p;
  mov.b32 spc,0X32B332B3U;
  mov.b32 ulp,0x08000800U;
  set.eq.f16x2.f16x2 p,i, spc;
  fma.rn.f16x2 r,p,ulp,r;
}
{.reg.b32 spc, ulp, p;
  mov.b32 spc,0X5CB05CB0U;
  mov.b32 ulp,0x90009000U;
  set.eq.f16x2.f16x2 p,i, spc;
  fma.rn.f16x2 r,p,ulp,r;
}
  or.b32  r, r, t;            
	  mov.b32 %r2, r;              
}

	// end inline asm
	// begin inline asm
	{.reg .f16 low,high;
  mov.b32 {low,high},%r2;
  cvt.f32.f16 %f5, low;}

	// end inline asm
	st.global.f32 	[%rd2], %f5;
	// begin inline asm
	{.reg .f16 low,high;
  mov.b32 {low,high},%r2;
  cvt.f32.f16 %f6, high;}

	// end inline asm
	st.global.f32 	[%rd2+4], %f6;
	ret;

}
	// .globl	_Z7_h2sqrtPf7__half2
.visible .entry _Z7_h2sqrtPf7__half2(
	.param .u64 .ptr .align 1 _Z7_h2sqrtPf7__half2_param_0,
	.param .align 4 .b8 _Z7_h2sqrtPf7__half2_param_1[4]
)
{
	.reg .b32 	%r<5>;
	.reg .b32 	%f<3>;
	.reg .b64 	%rd<3>;

	ld.param.u64 	%rd1, [_Z7_h2sqrtPf7__half2_param_0];
	cvta.to.global.u64 	%rd2, %rd1;
	ld.param.u32 	%r2, [_Z7_h2sqrtPf7__half2_param_1];
	// begin inline asm
	{.reg.b16         hl, hu;         
 .reg.b32         fl, fu;         
  mov.b32         {hl, hu}, %r2;   
  cvt.f32.f16     fl, hl;         
  cvt.f32.f16     fu, hu;         
  sqrt.approx.ftz.f32   fl, fl;     
  sqrt.approx.ftz.f32   fu, fu;     
  cvt.rn.f16.f32      hl, fl;     
  cvt.rn.f16.f32      hu, fu;     
  mov.b32         %r1, {hl, hu};   
}
	// end inline asm
	// begin inline asm
	{.reg .f16 low,high;
  mov.b32 {low,high},%r1;
  cvt.f32.f16 %f1, low;}

	// end inline asm
	st.global.f32 	[%rd2], %f1;
	// begin inline asm
	{.reg .f16 low,high;
  mov.b32 {low,high},%r1;
  cvt.f32.f16 %f2, high;}

	// end inline asm
	st.global.f32 	[%rd2+4], %f2;
	ret;

}
	// .globl	_Z8_h2truncPf7__half2
.visible .entry _Z8_h2truncPf7__half2(
	.param .u64 .ptr .align 1 _Z8_h2truncPf7__half2_param_0,
	.param .align 4 .b8 _Z8_h2truncPf7__half2_param_1[4]
)
{
	.reg .b32 	%r<5>;
	.reg .b32 	%f<3>;
	.reg .b64 	%rd<3>;

	ld.param.u64 	%rd1, [_Z8_h2truncPf7__half2_param_0];
	cvta.to.global.u64 	%rd2, %rd1;
	ld.param.u32 	%r2, [_Z8_h2truncPf7__half2_param_1];
	// begin inline asm
	{.reg .f16 low,high;
  mov.b32 {low,high}, %r2;
  cvt.rzi.f16.f16 low, low;
  cvt.rzi.f16.f16 high, high;
  mov.b32 %r1, {low,high};}

	// end inline asm
	// begin inline asm
	{.reg .f16 low,high;
  mov.b32 {low,high},%r1;
  cvt.f32.f16 %f1, low;}

	// end inline asm
	st.global.f32 	[%rd2], %f1;
	// begin inline asm
	{.reg .f16 low,high;
  mov.b32 {low,high},%r1;
  cvt.f32.f16 %f2, high;}

	// end inline asm
	st.global.f32 	[%rd2+4], %f2;
	ret;

}


// ===== COMPILED SASS (sm_100) =====

	.target	sm_100

	.elftype	@"ET_EXEC"


//--------------------- .note.nv.tkinfo           --------------------------
	.section	.note.nv.tkinfo,"",@"SHT_NOTE"
	.sectionflags	@"SHF_NOTE_NV_TKINFO"
	.tkinfo
        /*0018*/ 	.word	0x00000002
        /*0030*/ 	.string	""
        /*0030*/ 	.string	"ptxas"
        /*0030*/ 	.string	"Cuda compilation tools, release 13.0, V13.0.88"
        /*0030*/ 	.string	"Build cuda_13.0.r13.0/compiler.36424714_0"
        /*0030*/ 	.string	"-arch sm_100 -m 64 "



//--------------------- .note.nv.cuinfo           --------------------------
	.section	.note.nv.cuinfo,"",@"SHT_NOTE"
	.sectionflags	@"SHF_NOTE_NV_CUINFO"
        /*0018*/ 	.short	0x0002
        /*001a*/ 	.short	0x0064
        /*001c*/ 	.short	0x0082
	.zero		2


//--------------------- .nv.info                  --------------------------
	.section	.nv.info,"",@"SHT_CUDA_INFO"
	.align	4


	//----- nvinfo : EIATTR_REGCOUNT
	.align		4
        /*0000*/ 	.byte	0x04, 0x2f
        /*0002*/ 	.short	(.L_1 - .L_0)
	.align		4
.L_0:
        /*0004*/ 	.word	index@(_Z9hadd2_satPf7__half2S0_)
        /*0008*/ 	.word	0x0000000a


	//----- nvinfo : EIATTR_FRAME_SIZE
	.align		4
.L_1:
        /*000c*/ 	.byte	0x04, 0x11
        /*000e*/ 	.short	(.L_3 - .L_2)
	.align		4
.L_2:
        /*0010*/ 	.word	index@(_Z9hadd2_satPf7__half2S0_)
        /*0014*/ 	.word	0x00000000


	//----- nvinfo : EIATTR_REGCOUNT
	.align		4
.L_3:
        /*0018*/ 	.byte	0x04, 0x2f
        /*001a*/ 	.short	(.L_5 - .L_4)
	.align		4
.L_4:
        /*001c*/ 	.word	index@(_Z9hfma2_satPf7__half2S0_S0_)
        /*0020*/ 	.word	0x0000000a


	//----- nvinfo : EIATTR_FRAME_SIZE
	.align		4
.L_5:
        /*0024*/ 	.byte	0x04, 0x11
        /*0026*/ 	.short	(.L_7 - .L_6)
	.align		4
.L_6:
        /*0028*/ 	.word	index@(_Z9hfma2_satPf7__half2S0_S0_)
        /*002c*/ 	.word	0x00000000


	//----- nvinfo : EIATTR_REGCOUNT
	.align		4
.L_7:
        /*0030*/ 	.byte	0x04, 0x2f
        /*0032*/ 	.short	(.L_9 - .L_8)
	.align		4
.L_8:
        /*0034*/ 	.word	index@(_Z9hmul2_satPf7__half2S0_)
        /*0038*/ 	.word	0x0000000a


	//----- nvinfo : EIATTR_FRAME_SIZE
	.align		4
.L_9:
        /*003c*/ 	.byte	0x04, 0x11
        /*003e*/ 	.short	(.L_11 - .L_10)
	.align		4
.L_10:
        /*0040*/ 	.word	index@(_Z9hmul2_satPf7__half2S0_)
        /*0044*/ 	.word	0x00000000


	//----- nvinfo : EIATTR_REGCOUNT
	.align		4
.L_11:
        /*0048*/ 	.byte	0x04, 0x2f
        /*004a*/ 	.short	(.L_13 - .L_12)
	.align		4
.L_12:
        /*004c*/ 	.word	index@(_Z9hsub2_satPf7__half2S0_)
        /*0050*/ 	.word	0x0000000a


	//----- nvinfo : EIATTR_FRAME_SIZE
	.align		4
.L_13:
        /*0054*/ 	.byte	0x04, 0x11
        /*0056*/ 	.short	(.L_15 - .L_14)
	.align		4
.L_14:
        /*0058*/ 	.word	index@(_Z9hsub2_satPf7__half2S0_)
        /*005c*/ 	.word	0x00000000


	//----- nvinfo : EIATTR_REGCOUNT
	.align		4
.L_15:
        /*0060*/ 	.byte	0x04, 0x2f
        /*0062*/ 	.short	(.L_17 - .L_16)
	.align		4
.L_16:
        /*0064*/ 	.word	index@(_Z5hbeq2Pb7__half2S0_)
        /*0068*/ 	.word	0x00000008


	//----- nvinfo : EIATTR_FRAME_SIZE
	.align		4
.L_17:
        /*006c*/ 	.byte	0x04, 0x11
        /*006e*/ 	.short	(.L_19 - .L_18)
	.align		4
.L_18:
        /*0070*/ 	.word	index@(_Z5hbeq2Pb7__half2S0_)
        /*0074*/ 	.word	0x00000000


	//----- nvinfo : EIATTR_REGCOUNT
	.align		4
.L_19:
        /*0078*/ 	.byte	0x04, 0x2f
        /*007a*/ 	.short	(.L_21 - .L_20)
	.align		4
.L_20:
        /*007c*/ 	.word	index@(_Z6hbequ2Pb7__half2S0_)
        /*0080*/ 	.word	0x00000008


	//----- nvinfo : EIATTR_FRAME_SIZE
	.align		4
.L_21:
        /*0084*/ 	.byte	0x04, 0x11
        /*0086*/ 	.short	(.L_23 - .L_22)
	.align		4
.L_22:
        /*0088*/ 	.word	index@(_Z6hbequ2Pb7__half2S0_)
        /*008c*/ 	.word	0x00000000


	//----- nvinfo : EIATTR_REGCOUNT
	.align		4
.L_23:
        /*0090*/ 	.byte	0x04, 0x2f
        /*0092*/ 	.short	(.L_25 - .L_24)
	.align		4
.L_24:
        /*0094*/ 	.word	index@(_Z5hbge2Pb7__half2S0_)
        /*0098*/ 	.word	0x00000008


	//----- nvinfo : EIATTR_FRAME_SIZE
	.align		4
.L_25:
        /*009c*/ 	.byte	0x04, 0x11
        /*009e*/ 	.short	(.L_27 - .L_26)
	.align		4
.L_26:
        /*00a0*/ 	.word	index@(_Z5hbge2Pb7__half2S0_)
        /*00a4*/ 	.word	0x00000000


	//----- nvinfo : EIATTR_REGCOUNT
	.align		4
.L_27:
        /*00a8*/ 	.byte	0x04, 0x2f
        /*00aa*/ 	.short	(.L_29 - .L_28)
	.align		4
.L_28:
        /*00ac*/ 	.word	index@(_Z6hbgeu2Pb7__half2S0_)
        /*00b0*/ 	.word	0x00000008


	//----- nvinfo : EIATTR_FRAME_SIZE
	.align		4
.L_29:
        /*00b4*/ 	.byte	0x04, 0x11
        /*00b6*/ 	.short	(.L_31 - .L_30)
	.align		4
.L_30:
        /*00b8*/ 	.word	index@(_Z6hbgeu2Pb7__half2S0_)
        /*00bc*/ 	.word	0x00000000


	//----- nvinfo : EIATTR_REGCOUNT
	.align		4
.L_31:
        /*00c0*/ 	.byte	0x04, 0x2f
        /*00c2*/ 	.short	(.L_33 - .L_32)
	.align		4
.L_32:
        /*00c4*/ 	.word	index@(_Z5hbgt2Pb7__half2S0_)
        /*00c8*/ 	.word	0x00000008


	//----- nvinfo : EIATTR_FRAME_SIZE
	.align		4
.L_33:
        /*00cc*/ 	.byte	0x04, 0x11
        /*00ce*/ 	.short	(.L_35 - .L_34)
	.align		4
.L_34:
        /*00d0*/ 	.word	index@(_Z5hbgt2Pb7__half2S0_)
        /*00d4*/ 	.word	0x00000000


	//----- nvinfo : EIATTR_REGCOUNT
	.align		4
.L_35:
        /*00d8*/ 	.byte	0x04, 0x2f
        /*00da*/ 	.short	(.L_37 - .L_36)
	.align		4
.L_36:
        /*00dc*/ 	.word	index@(_Z6hbgtu2Pb7__half2S0_)
        /*00e0*/ 	.word	0x00000008


	//----- nvinfo : EIATTR_FRAME_SIZE
	.align		4
.L_37:
        /*00e4*/ 	.byte	0x04, 0x11
        /*00e6*/ 	.short	(.L_39 - .L_38)
	.align		4
.L_38:
        /*00e8*/ 	.word	index@(_Z6hbgtu2Pb7__half2S0_)
        /*00ec*/ 	.word	0x00000000


	//----- nvinfo : EIATTR_REGCOUNT
	.align		4
.L_39:
        /*00f0*/ 	.byte	0x04, 0x2f
        /*00f2*/ 	.short	(.L_41 - .L_40)
	.align		4
.L_40:
        /*00f4*/ 	.word	index@(_Z5hble2Pb7__half2S0_)
        /*00f8*/ 	.word	0x00000008


	//----- nvinfo : EIATTR_FRAME_SIZE
	.align		4
.L_41:
        /*00fc*/ 	.byte	0x04, 0x11
        /*00fe*/ 	.short	(.L_43 - .L_42)
	.align		4
.L_42:
        /*0100*/ 	.word	index@(_Z5hble2Pb7__half2S0_)
        /*0104*/ 	.word	0x00000000


	//----- nvinfo : EIATTR_REGCOUNT
	.align		4
.L_43:
        /*0108*/ 	.byte	0x04, 0x2f
        /*010a*/ 	.short	(.L_45 - .L_44)
	.align		4
.L_44:
        /*010c*/ 	.word	index@(_Z6hbleu2Pb7__half2S0_)
        /*0110*/ 	.word	0x00000008


	//----- nvinfo : EIATTR_FRAME_SIZE
	.align		4
.L_45:
        /*0114*/ 	.byte	0x04, 0x11
        /*0116*/ 	.short	(.L_47 - .L_46)
	.align		4
.L_46:
        /*0118*/ 	.word	index@(_Z6hbleu2Pb7__half2S0_)
        /*011c*/ 	.word	0x00000000


	//----- nvinfo : EIATTR_REGCOUNT
	.align		4
.L_47:
        /*0120*/ 	.byte	0x04, 0x2f
        /*0122*/ 	.short	(.L_49 - .L_48)
	.align		4
.L_48:
        /*0124*/ 	.word	index@(_Z5hblt2Pb7__half2S0_)
        /*0128*/ 	.word	0x00000008


	//----- nvinfo : EIATTR_FRAME_SIZE
	.align		4
.L_49:
        /*012c*/ 	.byte	0x04, 0x11
        /*012e*/ 	.short	(.L_51 - .L_50)
	.align		4
.L_50:
        /*0130*/ 	.word	index@(_Z5hblt2Pb7__half2S0_)
        /*0134*/ 	.word	0x00000000


	//----- nvinfo : EIATTR_REGCOUNT
	.align		4
.L_51:
        /*0138*/ 	.byte	0x04, 0x2f
        /*013a*/ 	.short	(.L_53 - .L_52)
	.align		4
.L_52:
        /*013c*/ 	.word	index@(_Z6hbltu2Pb7__half2S0_)
        /*0140*/ 	.word	0x00000008


	//----- nvinfo : EIATTR_FRAME_SIZE
	.align		4
.L_53:
        /*0144*/ 	.byte	0x04, 0x11
        /*0146*/ 	.short	(.L_55 - .L_54)
	.align		4
.L_54:
        /*0148*/ 	.word	index@(_Z6hbltu2Pb7__half2S0_)
        /*014c*/ 	.word	0x00000000


	//----- nvinfo : EIATTR_REGCOUNT
	.align		4
.L_55:
        /*0150*/ 	.byte	0x04, 0x2f
        /*0152*/ 	.short	(.L_57 - .L_56)
	.align		4
.L_56:
        /*0154*/ 	.word	index@(_Z5hbne2Pb7__half2S0_)
        /*0158*/ 	.word	0x00000008


	//----- nvinfo : EIATTR_FRAME_SIZE
	.align		4
.L_57:
        /*015c*/ 	.byte	0x04, 0x11
        /*015e*/ 	.short	(.L_59 - .L_58)
	.align		4
.L_58:
        /*0160*/ 	.word	index@(_Z5hbne2Pb7__half2S0_)
        /*0164*/ 	.word	0x00000000


	//----- nvinfo : EIATTR_REGCOUNT
	.align		4
.L_59:
        /*0168*/ 	.byte	0x04, 0x2f
        /*016a*/ 	.short	(.L_61 - .L_60)
	.align		4
.L_60:
        /*016c*/ 	.word	index@(_Z6hbneu2Pb7__half2S0_)
        /*0170*/ 	.word	0x00000008


	//----- nvinfo : EIATTR_FRAME_SIZE
	.align		4
.L_61:
        /*0174*/ 	.byte	0x04, 0x11
        /*0176*/ 	.short	(.L_63 - .L_62)
	.align		4
.L_62:
        /*0178*/ 	.word	index@(_Z6hbneu2Pb7__half2S0_)
        /*017c*/ 	.word	0x00000000


	//----- nvinfo : EIATTR_REGCOUNT
	.align		4
.L_63:
        /*0180*/ 	.byte	0x04, 0x2f
        /*0182*/ 	.short	(.L_65 - .L_64)
	.align		4
.L_64:
        /*0184*/ 	.word	index@(_Z4heq2Pf7__half2S0_)
        /*0188*/ 	.word	0x0000000a


	//----- nvinfo : EIATTR_FRAME_SIZE
	.align		4
.L_65:
        /*018c*/ 	.byte	0x04, 0x11
        /*018e*/ 	.short	(.L_67 - .L_66)
	.align		4
.L_66:
        /*0190*/ 	.word	index@(_Z4heq2Pf7__half2S0_)
        /*0194*/ 	.word	0x00000000


	//----- nvinfo : EIATTR_REGCOUNT
	.align		4
.L_67:
        /*0198*/ 	.byte	0x04, 0x2f
        /*019a*/ 	.short	(.L_69 - .L_68)
	.align		4
.L_68:
        /*019c*/ 	.word	index@(_Z5hequ2Pf7__half2S0_)
        /*01a0*/ 	.word	0x0000000a


	//----- nvinfo : EIATTR_FRAME_SIZE
	.align		4
.L_69:
        /*01a4*/ 	.byte	0x04, 0x11
        /*01a6*/ 	.short	(.L_71 - .L_70)
	.align		4
.L_70:
        /*01a8*/ 	.word	index@(_Z5hequ2Pf7__half2S0_)
        /*01ac*/ 	.word	0x00000000


	//----- nvinfo : EIATTR_REGCOUNT
	.align		4
.L_71:
        /*01b0*/ 	.byte	0x04, 0x2f
        /*01b2*/ 	.short	(.L_73 - .L_72)
	.align		4
.L_72:
        /*01b4*/ 	.word	index@(_Z4hge2Pf7__half2S0_)
        /*01b8*/ 	.word	0x0000000a


	//----- nvinfo : EIATTR_FRAME_SIZE
	.align		4
.L_73:
        /*01bc*/ 	.byte	0x04, 0x11
        /*01be*/ 	.short	(.L_75 - .L_74)
	.align		4
.L_74:
        /*01c0*/ 	.word	index@(_Z4hge2Pf7__half2S0_)
        /*01c4*/ 	.word	0x00000000


	//----- nvinfo : EIATTR_REGCOUNT
	.align		4
.L_75:
        /*01c8*/ 	.byte	0x04, 0x2f
        /*01ca*/ 	.short	(.L_77 - .L_76)
	.align		4
.L_76:
        /*01cc*/ 	.word	index@(_Z5hgeu2Pf7__half2S0_)
        /*01d0*/ 	.word	0x0000000a


	//----- nvinfo : EIATTR_FRAME_SIZE
	.align		4
.L_77:
        /*01d4*/ 	.byte	0x04, 0x11
        /*01d6*/ 	.short	(.L_79 - .L_78)
	.align		4
.L_78:
        /*01d8*/ 	.word	index@(_Z5hgeu2Pf7__half2S0_)
        /*01dc*/ 	.word	0x00000000


	//----- nvinfo : EIATTR_REGCOUNT
	.align		4
.L_79:
        /*01e0*/ 	.byte	0x04, 0x2f
        /*01e2*/ 	.short	(.L_81 - .L_80)
	.align		4
.L_80:
        /*01e4*/ 	.word	index@(_Z4hgt2Pf7__half2S0_)
        /*01e8*/ 	.word	0x0000000a


	//----- nvinfo : EIATTR_FRAME_SIZE
	.align		4
.L_81:
        /*01ec*/ 	.byte	0x04, 0x11
        /*01ee*/ 	.short	(.L_83 - .L_82)
	.align		4
.L_82:
        /*01f0*/ 	.word	index@(_Z4hgt2Pf7__half2S0_)
        /*01f4*/ 	.word	0x00000000


	//----- nvinfo : EIATTR_REGCOUNT
	.align		4
.L_83:
        /*01f8*/ 	.byte	0x04, 0x2f
        /*01fa*/ 	.short	(.L_85 - .L_84)
	.align		4
.L_84:
        /*01fc*/ 	.word	index@(_Z5hgtu2Pf7__half2S0_)
        /*0200*/ 	.word	0x0000000a


	//----- nvinfo : EIATTR_FRAME_SIZE
	.align		4
.L_85:
        /*0204*/ 	.byte	0x04, 0x11
        /*0206*/ 	.short	(.L_87 - .L_86)
	.align		4
.L_86:
        /*0208*/ 	.word	index@(_Z5hgtu2Pf7__half2S0_)
        /*020c*/ 	.word	0x00000000


	//----- nvinfo : EIATTR_REGCOUNT
	.align		4
.L_87:
        /*0210*/ 	.byte	0x04, 0x2f
        /*0212*/ 	.short	(.L_89 - .L_88)
	.align		4
.L_88:
        /*0214*/ 	.word	index@(_Z7hisnan2Pf7__half2)
        /*0218*/ 	.word	0x0000000a


	//----- nvinfo : EIATTR_FRAME_SIZE
	.align		4
.L_89:
        /*021c*/ 	.byte	0x04, 0x11
        /*021e*/ 	.short	(.L_91 - .L_90)
	.align		4
.L_90:
        /*0220*/ 	.word	index@(_Z7hisnan2Pf7__half2)
        /*0224*/ 	.word	0x00000000


	//----- nvinfo : EIATTR_REGCOUNT
	.align		4
.L_91:
        /*0228*/ 	.byte	0x04, 0x2f
        /*022a*/ 	.short	(.L_93 - .L_92)
	.align		4
.L_92:
        /*022c*/ 	.word	index@(_Z4hle2Pf7__half2S0_)
        /*0230*/ 	.word	0x0000000a


	//----- nvinfo : EIATTR_FRAME_SIZE
	.align		4
.L_93:
        /*0234*/ 	.byte	0x04, 0x11
        /*0236*/ 	.short	(.L_95 - .L_94)
	.align		4
.L_94:
        /*0238*/ 	.word	index@(_Z4hle2Pf7__half2S0_)
        /*023c*/ 	.word	0x00000000


	//----- nvinfo : EIATTR_REGCOUNT
	.align		4
.L_95:
        /*0240*/ 	.byte	0x04, 0x2f
        /*0242*/ 	.short	(.L_97 - .L_96)
	.align		4
.L_96:
        /*0244*/ 	.word	index@(_Z5hleu2Pf7__half2S0_)
        /*0248*/ 	.word	0x0000000a


	//----- nvinfo : EIATTR_FRAME_SIZE
	.align		4
.L_97:
        /*024c*/ 	.byte	0x04, 0x11
        /*024e*/ 	.short	(.L_99 - .L_98)
	.align		4
.L_98:
        /*0250*/ 	.word	index@(_Z5hleu2Pf7__half2S0_)
        /*0254*/ 	.word	0x00000000


	//----- nvinfo : EIATTR_REGCOUNT
	.align		4
.L_99:
        /*0258*/ 	.byte	0x04, 0x2f
        /*025a*/ 	.short	(.L_101 - .L_100)
	.align		4
.L_100:
        /*025c*/ 	.word	index@(_Z4hlt2Pf7__half2S0_)
        /*0260*/ 	.word	0x0000000a


	//----- nvinfo : EIATTR_FRAME_SIZE
	.align		4
.L_101:
        /*0264*/ 	.byte	0x04, 0x11
        /*0266*/ 	.short	(.L_103 - .L_102)
	.align		4
.L_102:
        /*0268*/ 	.word	index@(_Z4hlt2Pf7__half2S0_)
        /*026c*/ 	.word	0x00000000


	//----- nvinfo : EIATTR_REGCOUNT
	.align		4
.L_103:
        /*0270*/ 	.byte	0x04, 0x2f
        /*0272*/ 	.short	(.L_105 - .L_104)
	.align		4
.L_104:
        /*0274*/ 	.word	index@(_Z5hltu2Pf7__half2S0_)
        /*0278*/ 	.word	0x0000000a


	//----- nvinfo : EIATTR_FRAME_SIZE
	.align		4
.L_105:
        /*027c*/ 	.byte	0x04, 0x11
        /*027e*/ 	.short	(.L_107 - .L_106)
	.align		4
.L_106:
        /*0280*/ 	.word	index@(_Z5hltu2Pf7__half2S0_)
        /*0284*/ 	.word	0x00000000


	//----- nvinfo : EIATTR_REGCOUNT
	.align		4
.L_107:
        /*0288*/ 	.byte	0x04, 0x2f
        /*028a*/ 	.short	(.L_109 - .L_108)
	.align		4
.L_108:
        /*028c*/ 	.word	index@(_Z4hne2Pf7__half2S0_)
        /*0290*/ 	.word	0x0000000a


	//----- nvinfo : EIATTR_FRAME_SIZE
	.align		4
.L_109:
        /*0294*/ 	.byte	0x04, 0x11
        /*0296*/ 	.short	(.L_111 - .L_110)
	.align		4
.L_110:
        /*0298*/ 	.word	index@(_Z4hne2Pf7__half2S0_)
        /*029c*/ 	.word	0x00000000


	//----- nvinfo : EIATTR_REGCOUNT
	.align		4
.L_111:
        /*02a0*/ 	.byte	0x04, 0x2f
        /*02a2*/ 	.short	(.L_113 - .L_112)
	.align		4
.L_112:
        /*02a4*/ 	.word	index@(_Z5hneu2Pf7__half2S0_)
        /*02a8*/ 	.word	0x0000000a


	//----- nvinfo : EIATTR_FRAME_SIZE
	.align		4
.L_113:
        /*02ac*/ 	.byte	0x04, 0x11
        /*02ae*/ 	.short	(.L_115 - .L_114)
	.align		4
.L_114:
        /*02b0*/ 	.word	index@(_Z5hneu2Pf7__half2S0_)
        /*02b4*/ 	.word	0x00000000


	//----- nvinfo : EIATTR_REGCOUNT
	.align		4
.L_115:
        /*02b8*/ 	.byte	0x04, 0x2f
        /*02ba*/ 	.short	(.L_117 - .L_116)
	.align		4
.L_116:
        /*02bc*/ 	.word	index@(_Z7_h2ceilPf7__half2)
        /*02c0*/ 	.word	0x0000000a


	//----- nvinfo : EIATTR_FRAME_SIZE
	.align		4
.L_117:
        /*02c4*/ 	.byte	0x04, 0x11
        /*02c6*/ 	.short	(.L_119 - .L_118)
	.align		4
.L_118:
        /*02c8*/ 	.word	index@(_Z7_h2ceilPf7__half2)
        /*02cc*/ 	.word	0x00000000


	//----- nvinfo : EIATTR_REGCOUNT
	.align		4
.L_119:
        /*02d0*/ 	.byte	0x04, 0x2f
        /*02d2*/ 	.short	(.L_121 - .L_120)
	.align		4
.L_120:
        /*02d4*/ 	.word	index@(_Z6_h2cosPf7__half2)
        /*02d8*/ 	.word	0x00000011


	//----- nvinfo : EIATTR_FRAME_SIZE
	.align		4
.L_121:
        /*02dc*/ 	.byte	0x04, 0x11
        /*02de*/ 	.short	(.L_123 - .L_122)
	.align		4
.L_122:
        /*02e0*/ 	.word	index@(_Z6_h2cosPf7__half2)
        /*02e4*/ 	.word	0x00000000


	//----- nvinfo : EIATTR_REGCOUNT
	.align		4
.L_123:
        /*02e8*/ 	.byte	0x04, 0x2f
        /*02ea*/ 	.short	(.L_125 - .L_124)
	.align		4
.L_124:
        /*02ec*/ 	.word	index@(_Z6_h2expPf7__half2)
        /*02f0*/ 	.word	0x0000000b


	//----- nvinfo : EIATTR_FRAME_SIZE
	.align		4
.L_125:
        /*02f4*/ 	.byte	0x04, 0x11
        /*02f6*/ 	.short	(.L_127 - .L_126)
	.align		4
.L_126:
        /*02f8*/ 	.word	index@(_Z6_h2expPf7__half2)
        /*02fc*/ 	.word	0x00000000


	//----- nvinfo : EIATTR_REGCOUNT
	.align		4
.L_127:
        /*0300*/ 	.byte	0x04, 0x2f
        /*0302*/ 	.short	(.L_129 - .L_128)
	.align		4
.L_128:
        /*0304*/ 	.word	index@(_Z8_h2exp10Pf7__half2)
        /*0308*/ 	.word	0x0000000b


	//----- nvinfo : EIATTR_FRAME_SIZE
	.align		4
.L_129:
        /*030c*/ 	.byte	0x04, 0x11
        /*030e*/ 	.short	(.L_131 - .L_130)
	.align		4
.L_130:
        /*0310*/ 	.word	index@(_Z8_h2exp10Pf7__half2)
        /*0314*/ 	.word	0x00000000


	//----- nvinfo : EIATTR_REGCOUNT
	.align		4
.L_131:
        /*0318*/ 	.byte	0x04, 0x2f
        /*031a*/ 	.short	(.L_133 - .L_132)
	.align		4
.L_132:
        /*031c*/ 	.word	index@(_Z7_h2exp2Pf7__half2)
        /*0320*/ 	.word	0x0000000a


	//----- nvinfo : EIATTR_FRAME_SIZE
	.align		4
.L_133:
        /*0324*/ 	.byte	0x04, 0x11
        /*0326*/ 	.short	(.L_135 - .L_134)
	.align		4
.L_134:
        /*0328*/ 	.word	index@(_Z7_h2exp2Pf7__half2)
        /*032c*/ 	.word	0x00000000


	//----- nvinfo : EIATTR_REGCOUNT
	.align		4
.L_135:
        /*0330*/ 	.byte	0x04, 0x2f
        /*0332*/ 	.short	(.L_137 - .L_136)
	.align		4
.L_136:
        /*0334*/ 	.word	index@(_Z8_h2floorPf7__half2)
        /*0338*/ 	.word	0x0000000a


	//----- nvinfo : EIATTR_FRAME_SIZE
	.align		4
.L_137:
        /*033c*/ 	.byte	0x04, 0x11
        /*033e*/ 	.short	(.L_139 - .L_138)
	.align		4
.L_138:
        /*0340*/ 	.word	index@(_Z8_h2floorPf7__half2)
        /*0344*/ 	.word	0x00000000


	//----- nvinfo : EIATTR_REGCOUNT
	.align		4
.L_139:
        /*0348*/ 	.byte	0x04, 0x2f
        /*034a*/ 	.short	(.L_141 - .L_140)
	.align		4
.L_140:
        /*034c*/ 	.word	index@(_Z6_h2logPf7__half2)
        /*0350*/ 	.word	0x0000000b


	//----- nvinfo : EIATTR_FRAME_SIZE
	.align		4
.L_141:
        /*0354*/ 	.byte	0x04, 0x11
        /*0356*/ 	.short	(.L_143 - .L_142)
	.align		4
.L_142:
        /*0358*/ 	.word	index@(_Z6_h2logPf7__half2)
        /*035c*/ 	.word	0x00000000


	//----- nvinfo : EIATTR_REGCOUNT
	.align		4
.L_143:
        /*0360*/ 	.byte	0x04, 0x2f
        /*0362*/ 	.short	(.L_145 - .L_144)
	.align		4
.L_144:
        /*0364*/ 	.word	index@(_Z8_h2log10Pf7__half2)
        /*0368*/ 	.word	0x0000000b


	//----- nvinfo : EIATTR_FRAME_SIZE
	.align		4
.L_145:
        /*036c*/ 	.byte	0x04, 0x11
        /*036e*/ 	.short	(.L_147 - .L_146)
	.align		4
.L_146:
        /*0370*/ 	.word	index@(_Z8_h2log10Pf7__half2)
        /*0374*/ 	.word	0x00000000


	//----- nvinfo : EIATTR_REGCOUNT
	.align		4
.L_147:
        /*0378*/ 	.byte	0x04, 0x2f
        /*037a*/ 	.short	(.L_149 - .L_148)
	.align		4
.L_148:
        /*037c*/ 	.word	index@(_Z7_h2log2Pf7__half2)
        /*0380*/ 	.word	0x0000000a


	//----- nvinfo : EIATTR_FRAME_SIZE
	.align		4
.L_149:
        /*0384*/ 	.byte	0x04, 0x11
        /*0386*/ 	.short	(.L_151 - .L_150)
	.align		4
.L_150:
        /*0388*/ 	.word	index@(_Z7_h2log2Pf7__half2)
        /*038c*/ 	.word	0x00000000


	//----- nvinfo : EIATTR_REGCOUNT
	.align		4
.L_151:
        /*0390*/ 	.byte	0x04, 0x2f
        /*0392*/ 	.short	(.L_153 - .L_152)
	.align		4
.L_152:
        /*0394*/ 	.word	index@(_Z6_h2rcpPf7__half2)
        /*0398*/ 	.word	0x0000000a


	//----- nvinfo : EIATTR_FRAME_SIZE
	.align		4
.L_153:
        /*039c*/ 	.byte	0x04, 0x11
        /*039e*/ 	.short	(.L_155 - .L_154)
	.align		4
.L_154:
        /*03a0*/ 	.word	index@(_Z6_h2rcpPf7__half2)
        /*03a4*/ 	.word	0x00000000


	//----- nvinfo : EIATTR_REGCOUNT
	.align		4
.L_155:
        /*03a8*/ 	.byte	0x04, 0x2f
        /*03aa*/ 	.short	(.L_157 - .L_156)
	.align		4
.L_156:
        /*03ac*/ 	.word	index@(_Z7_h2rintPf7__half2)
        /*03b0*/ 	.word	0x0000000a


	//----- nvinfo : EIATTR_FRAME_SIZE
	.align		4
.L_157:
        /*03b4*/ 	.byte	0x04, 0x11
        /*03b6*/ 	.short	(.L_159 - .L_158)
	.align		4
.L_158:
        /*03b8*/ 	.word	index@(_Z7_h2rintPf7__half2)
        /*03bc*/ 	.word	0x00000000


	//----- nvinfo : EIATTR_REGCOUNT
	.align		4
.L_159:
        /*03c0*/ 	.byte	0x04, 0x2f
        /*03c2*/ 	.short	(.L_161 - .L_160)
	.align		4
.L_160:
        /*03c4*/ 	.word	index@(_Z8_h2rsqrtPf7__half2)
        /*03c8*/ 	.word	0x0000000a


	//----- nvinfo : EIATTR_FRAME_SIZE
	.align		4
.L_161:
        /*03cc*/ 	.byte	0x04, 0x11
        /*03ce*/ 	.short	(.L_163 - .L_162)
	.align		4
.L_162:
        /*03d0*/ 	.word	index@(_Z8_h2rsqrtPf7__half2)
        /*03d4*/ 	.word	0x00000000


	//----- nvinfo : EIATTR_REGCOUNT
	.align		4
.L_163:
        /*03d8*/ 	.byte	0x04, 0x2f
        /*03da*/ 	.short	(.L_165 - .L_164)
	.align		4
.L_164:
        /*03dc*/ 	.word	index@(_Z6_h2sinPf7__half2)
        /*03e0*/ 	.word	0x00000011


	//----- nvinfo : EIATTR_FRAME_SIZE
	.align		4
.L_165:
        /*03e4*/ 	.byte	0x04, 0x11
        /*03e6*/ 	.short	(.L_167 - .L_166)
	.align		4
.L_166:
        /*03e8*/ 	.word	index@(_Z6_h2sinPf7__half2)
        /*03ec*/ 	.word	0x00000000


	//----- nvinfo : EIATTR_REGCOUNT
	.align		4
.L_167:
        /*03f0*/ 	.byte	0x04, 0x2f
        /*03f2*/ 	.short	(.L_169 - .L_168)
	.align		4
.L_168:
        /*03f4*/ 	.word	index@(_Z7_h2sqrtPf7__half2)
        /*03f8*/ 	.word	0x0000000a


	//----- nvinfo : EIATTR_FRAME_SIZE
	.align		4
.L_169:
        /*03fc*/ 	.byte	0x04, 0x11
        /*03fe*/ 	.short	(.L_171 - .L_170)
	.align		4
.L_170:
        /*0400*/ 	.word	index@(_Z7_h2sqrtPf7__half2)
        /*0404*/ 	.word	0x00000000


	//----- nvinfo : EIATTR_REGCOUNT
	.align		4
.L_171:
        /*0408*/ 	.byte	0x04, 0x2f
        /*040a*/ 	.short	(.L_173 - .L_172)
	.align		4
.L_172:
        /*040c*/ 	.word	index@(_Z8_h2truncPf7__half2)
        /*0410*/ 	.word	0x0000000a


	//----- nvinfo : EIATTR_FRAME_SIZE
	.align		4
.L_173:
        /*0414*/ 	.byte	0x04, 0x11
        /*0416*/ 	.short	(.L_175 - .L_174)
	.align		4
.L_174:
        /*0418*/ 	.word	index@(_Z8_h2truncPf7__half2)
        /*041c*/ 	.word	0x00000000


	//----- nvinfo : EIATTR_MIN_STACK_SIZE
	.align		4
.L_175:
        /*0420*/ 	.byte	0x04, 0x12
        /*0422*/ 	.short	(.L_177 - .L_176)
	.align		4
.L_176:
        /*0424*/ 	.word	index@(_Z8_h2truncPf7__half2)
        /*0428*/ 	.word	0x00000000


	//----- nvinfo : EIATTR_MIN_STACK_SIZE
	.align		4
.L_177:
        /*042c*/ 	.byte	0x04, 0x12
        /*042e*/ 	.short	(.L_179 - .L_178)
	.align		4
.L_178:
        /*0430*/ 	.word	index@(_Z7_h2sqrtPf7__half2)
        /*0434*/ 	.word	0x00000000


	//----- nvinfo : EIATTR_MIN_STACK_SIZE
	.align		4
.L_179:
        /*0438*/ 	.byte	0x04, 0x12
        /*043a*/ 	.short	(.L_181 - .L_180)
	.align		4
.L_180:
        /*043c*/ 	.word	index@(_Z6_h2sinPf7__half2)
        /*0440*/ 	.word	0x00000000


	//----- nvinfo : EIATTR_MIN_STACK_SIZE
	.align		4
.L_181:
        /*0444*/ 	.byte	0x04, 0x12
        /*0446*/ 	.short	(.L_183 - .L_182)
	.align		4
.L_182:
        /*0448*/ 	.word	index@(_Z8_h2rsqrtPf7__half2)
        /*044c*/ 	.word	0x00000000


	//----- nvinfo : EIATTR_MIN_STACK_SIZE
	.align		4
.L_183:
        /*0450*/ 	.byte	0x04, 0x12
        /*0452*/ 	.short	(.L_185 - .L_184)
	.align		4
.L_184:
        /*0454*/ 	.word	index@(_Z7_h2rintPf7__half2)
        /*0458*/ 	.word	0x00000000


	//----- nvinfo : EIATTR_MIN_STACK_SIZE
	.align		4
.L_185:
        /*045c*/ 	.byte	0x04, 0x12
        /*045e*/ 	.short	(.L_187 - .L_186)
	.align		4
.L_186:
        /*0460*/ 	.word	index@(_Z6_h2rcpPf7__half2)
        /*0464*/ 	.word	0x00000000


	//----- nvinfo : EIATTR_MIN_STACK_SIZE
	.align		4
.L_187:
        /*0468*/ 	.byte	0x04, 0x12
        /*046a*/ 	.short	(.L_189 - .L_188)
	.align		4
.L_188:
        /*046c*/ 	.word	index@(_Z7_h2log2Pf7__half2)
        /*0470*/ 	.word	0x00000000


	//----- nvinfo : EIATTR_MIN_STACK_SIZE
	.align		4
.L_189:
        /*0474*/ 	.byte	0x04, 0x12
        /*0476*/ 	.short	(.L_191 - .L_190)
	.align		4
.L_190:
        /*0478*/ 	.word	index@(_Z8_h2log10Pf7__half2)
        /*047c*/ 	.word	0x00000000


	//----- nvinfo : EIATTR_MIN_STACK_SIZE
	.align		4
.L_191:
        /*0480*/ 	.byte	0x04, 0x12
        /*0482*/ 	.short	(.L_193 - .L_192)
	.align		4
.L_192:
        /*0484*/ 	.word	index@(_Z6_h2logPf7__half2)
        /*0488*/ 	.word	0x00000000


	//----- nvinfo : EIATTR_MIN_STACK_SIZE
	.align		4
.L_193:
        /*048c*/ 	.byte	0x04, 0x12
        /*048e*/ 	.short	(.L_195 - .L_194)
	.align		4
.L_194:
        /*0490*/ 	.word	index@(_Z8_h2floorPf7__half2)
        /*0494*/ 	.word	0x00000000


	//----- nvinfo : EIATTR_MIN_STACK_SIZE
	.align		4
.L_195:
        /*0498*/ 	.byte	0x04, 0x12
        /*049a*/ 	.short	(.L_197 - .L_196)
	.align		4
.L_196:
        /*049c*/ 	.word	index@(_Z7_h2exp2Pf7__half2)
        /*04a0*/ 	.word	0x00000000


	//----- nvinfo : EIATTR_MIN_STACK_SIZE
	.align		4
.L_197:
        /*04a4*/ 	.byte	0x04, 0x12
        /*04a6*/ 	.short	(.L_199 - .L_198)
	.align		4
.L_198:
        /*04a8*/ 	.word	index@(_Z8_h2exp10Pf7__half2)
        /*04ac*/ 	.word	0x00000000


	//----- nvinfo : EIATTR_MIN_STACK_SIZE
	.align		4
.L_199:
        /*04b0*/ 	.byte	0x04, 0x12
        /*04b2*/ 	.short	(.L_201 - .L_200)
	.align		4
.L_200:
        /*04b4*/ 	.word	index@(_Z6_h2expPf7__half2)
        /*04b8*/ 	.word	0x00000000


	//----- nvinfo : EIATTR_MIN_STACK_SIZE
	.align		4
.L_201:
        /*04bc*/ 	.byte	0x04, 0x12
        /*04be*/ 	.short	(.L_203 - .L_202)
	.align		4
.L_202:
        /*04c0*/ 	.word	index@(_Z6_h2cosPf7__half2)
        /*04c4*/ 	.word	0x00000000


	//----- nvinfo : EIATTR_MIN_STACK_SIZE
	.align		4
.L_203:
        /*04c8*/ 	.byte	0x04, 0x12
        /*04ca*/ 	.short	(.L_205 - .L_204)
	.align		4
.L_204:
        /*04cc*/ 	.word	index@(_Z7_h2ceilPf7__half2)
        /*04d0*/ 	.word	0x00000000


	//----- nvinfo : EIATTR_MIN_STACK_SIZE
	.align		4
.L_205:
        /*04d4*/ 	.byte	0x04, 0x12
        /*04d6*/ 	.short	(.L_207 - .L_206)
	.align		4
.L_206:
        /*04d8*/ 	.word	index@(_Z5hneu2Pf7__half2S0_)
        /*04dc*/ 	.word	0x00000000


	//----- nvinfo : EIATTR_MIN_STACK_SIZE
	.align		4
.L_207:
        /*04e0*/ 	.byte	0x04, 0x12
        /*04e2*/ 	.short	(.L_209 - .L_208)
	.align		4
.L_208:
        /*04e4*/ 	.word	index@(_Z4hne2Pf7__half2S0_)
        /*04e8*/ 	.word	0x00000000


	//----- nvinfo : EIATTR_MIN_STACK_SIZE
	.align		4
.L_209:
        /*04ec*/ 	.byte	0x04, 0x12
        /*04ee*/ 	.short	(.L_211 - .L_210)
	.align		4
.L_210:
        /*04f0*/ 	.word	index@(_Z5hltu2Pf7__half2S0_)
        /*04f4*/ 	.word	0x00000000


	//----- nvinfo : EIATTR_MIN_STACK_SIZE
	.align		4
.L_211:
        /*04f8*/ 	.byte	0x04, 0x12
        /*04fa*/ 	.short	(.L_213 - .L_212)
	.align		4
.L_212:
        /*04fc*/ 	.word	index@(_Z4hlt2Pf7__half2S0_)
        /*0500*/ 	.word	0x00000000


	//----- nvinfo : EIATTR_MIN_STACK_SIZE
	.align		4
.L_213:
        /*0504*/ 	.byte	0x04, 0x12
        /*0506*/ 	.short	(.L_215 - .L_214)
	.align		4
.L_214:
        /*0508*/ 	.word	index@(_Z5hleu2Pf7__half2S0_)
        /*050c*/ 	.word	0x00000000


	//----- nvinfo : EIATTR_MIN_STACK_SIZE
	.align		4
.L_215:
        /*0510*/ 	.byte	0x04, 0x12
        /*0512*/ 	.short	(.L_217 - .L_216)
	.align		4
.L_216:
        /*0514*/ 	.word	index@(_Z4hle2Pf7__half2S0_)
        /*0518*/ 	.word	0x00000000


	//----- nvinfo : EIATTR_MIN_STACK_SIZE
	.align		4
.L_217:
        /*051c*/ 	.byte	0x04, 0x12
        /*051e*/ 	.short	(.L_219 - .L_218)
	.align		4
.L_218:
        /*0520*/ 	.word	index@(_Z7hisnan2Pf7__half2)
        /*0524*/ 	.word	0x00000000


	//----- nvinfo : EIATTR_MIN_STACK_SIZE
	.align		4
.L_219:
        /*0528*/ 	.byte	0x04, 0x12
        /*052a*/ 	.short	(.L_221 - .L_220)
	.align		4
.L_220:
        /*052c*/ 	.word	index@(_Z5hgtu2Pf7__half2S0_)
        /*0530*/ 	.word	0x00000000


	//----- nvinfo : EIATTR_MIN_STACK_SIZE
	.align		4
.L_221:
        /*0534*/ 	.byte	0x04, 0x12
        /*0536*/ 	.short	(.L_223 - .L_222)
	.align		4
.L_222:
        /*0538*/ 	.word	index@(_Z4hgt2Pf7__half2S0_)
        /*053c*/ 	.word	0x00000000


	//----- nvinfo : EIATTR_MIN_STACK_SIZE
	.align		4
.L_223:
        /*0540*/ 	.byte	0x04, 0x12
        /*0542*/ 	.short	(.L_225 - .L_224)
	.align		4
.L_224:
        /*0544*/ 	.word	index@(_Z5hgeu2Pf7__half2S0_)
        /*0548*/ 	.word	0x00000000


	//----- nvinfo : EIATTR_MIN_STACK_SIZE
	.align		4
.L_225:
        /*054c*/ 	.byte	0x04, 0x12
        /*054e*/ 	.short	(.L_227 - .L_226)
	.align		4
.L_226:
        /*0550*/ 	.word	index@(_Z4hge2Pf7__half2S0_)
        /*0554*/ 	.word	0x00000000


	//----- nvinfo : EIATTR_MIN_STACK_SIZE
	.align		4
.L_227:
        /*0558*/ 	.byte	0x04, 0x12
        /*055a*/ 	.short	(.L_229 - .L_228)
	.align		4
.L_228:
        /*055c*/ 	.word	index@(_Z5hequ2Pf7__half2S0_)
        /*0560*/ 	.word	0x00000000


	//----- nvinfo : EIATTR_MIN_STACK_SIZE
	.align		4
.L_229:
        /*0564*/ 	.byte	0x04, 0x12
        /*0566*/ 	.short	(.L_231 - .L_230)
	.align		4
.L_230:
        /*0568*/ 	.word	index@(_Z4heq2Pf7__half2S0_)
        /*056c*/ 	.word	0x00000000


	//----- nvinfo : EIATTR_MIN_STACK_SIZE
	.align		4
.L_231:
        /*0570*/ 	.byte	0x04, 0x12
        /*0572*/ 	.short	(.L_233 - .L_232)
	.align		4
.L_232:
        /*0574*/ 	.word	index@(_Z6hbneu2Pb7__half2S0_)
        /*0578*/ 	.word	0x00000000


	//----- nvinfo : EIATTR_MIN_STACK_SIZE
	.align		4
.L_233:
        /*057c*/ 	.byte	0x04, 0x12
        /*057e*/ 	.short	(.L_235 - .L_234)
	.align		4
.L_234:
        /*0580*/ 	.word	index@(_Z5hbne2Pb7__half2S0_)
        /*0584*/ 	.word	0x00000000


	//----- nvinfo : EIATTR_MIN_STACK_SIZE
	.align		4
.L_235:
        /*0588*/ 	.byte	0x04, 0x12
        /*058a*/ 	.short	(.L_237 - .L_236)
	.align		4
.L_236:
        /*058c*/ 	.word	index@(_Z6hbltu2Pb7__half2S0_)
        /*0590*/ 	.word	0x00000000


	//----- nvinfo : EIATTR_MIN_STACK_SIZE
	.align		4
.L_237:
        /*0594*/ 	.byte	0x04, 0x12
        /*0596*/ 	.short	(.L_239 - .L_238)
	.align		4
.L_238:
        /*0598*/ 	.word	index@(_Z5hblt2Pb7__half2S0_)
        /*059c*/ 	.word	0x00000000


	//----- nvinfo : EIATTR_MIN_STACK_SIZE
	.align		4
.L_239:
        /*05a0*/ 	.byte	0x04, 0x12
        /*05a2*/ 	.short	(.L_241 - .L_240)
	.align		4
.L_240:
        /*05a4*/ 	.word	index@(_Z6hbleu2Pb7__half2S0_)
        /*05a8*/ 	.word	0x00000000


	//----- nvinfo : EIATTR_MIN_STACK_SIZE
	.align		4
.L_241:
        /*05ac*/ 	.byte	0x04, 0x12
        /*05ae*/ 	.short	(.L_243 - .L_242)
	.align		4
.L_242:
        /*05b0*/ 	.word	index@(_Z5hble2Pb7__half2S0_)
        /*05b4*/ 	.word	0x00000000


	//----- nvinfo : EIATTR_MIN_STACK_SIZE
	.align		4
.L_243:
        /*05b8*/ 	.byte	0x04, 0x12
        /*05ba*/ 	.short	(.L_245 - .L_244)
	.align		4
.L_244:
        /*05bc*/ 	.word	index@(_Z6hbgtu2Pb7__half2S0_)
        /*05c0*/ 	.word	0x00000000


	//----- nvinfo : EIATTR_MIN_STACK_SIZE
	.align		4
.L_245:
        /*05c4*/ 	.byte	0x04, 0x12
        /*05c6*/ 	.short	(.L_247 - .L_246)
	.align		4
.L_246:
        /*05c8*/ 	.word	index@(_Z5hbgt2Pb7__half2S0_)
        /*05cc*/ 	.word	0x00000000


	//----- nvinfo : EIATTR_MIN_STACK_SIZE
	.align		4
.L_247:
        /*05d0*/ 	.byte	0x04, 0x12
        /*05d2*/ 	.short	(.L_249 - .L_248)
	.align		4
.L_248:
        /*05d4*/ 	.word	index@(_Z6hbgeu2Pb7__half2S0_)
        /*05d8*/ 	.word	0x00000000


	//----- nvinfo : EIATTR_MIN_STACK_SIZE
	.align		4
.L_249:
        /*05dc*/ 	.byte	0x04, 0x12
        /*05de*/ 	.short	(.L_251 - .L_250)
	.align		4
.L_250:
        /*05e0*/ 	.word	index@(_Z5hbge2Pb7__half2S0_)
        /*05e4*/ 	.word	0x00000000


	//----- nvinfo : EIATTR_MIN_STACK_SIZE
	.align		4
.L_251:
        /*05e8*/ 	.byte	0x04, 0x12
        /*05ea*/ 	.short	(.L_253 - .L_252)
	.align		4
.L_252:
        /*05ec*/ 	.word	index@(_Z6hbequ2Pb7__half2S0_)
        /*05f0*/ 	.word	0x00000000


	//----- nvinfo : EIATTR_MIN_STACK_SIZE
	.align		4
.L_253:
        /*05f4*/ 	.byte	0x04, 0x12
        /*05f6*/ 	.short	(.L_255 - .L_254)
	.align		4
.L_254:
        /*05f8*/ 	.word	index@(_Z5hbeq2Pb7__half2S0_)
        /*05fc*/ 	.word	0x00000000


	//----- nvinfo : EIATTR_MIN_STACK_SIZE
	.align		4
.L_255:
        /*0600*/ 	.byte	0x04, 0x12
        /*0602*/ 	.short	(.L_257 - .L_256)
	.align		4
.L_256:
        /*0604*/ 	.word	index@(_Z9hsub2_satPf7__half2S0_)
        /*0608*/ 	.word	0x00000000


	//----- nvinfo : EIATTR_MIN_STACK_SIZE
	.align		4
.L_257:
        /*060c*/ 	.byte	0x04, 0x12
        /*060e*/ 	.short	(.L_259 - .L_258)
	.align		4
.L_258:
        /*0610*/ 	.word	index@(_Z9hmul2_satPf7__half2S0_)
        /*0614*/ 	.word	0x00000000


	//----- nvinfo : EIATTR_MIN_STACK_SIZE
	.align		4
.L_259:
        /*0618*/ 	.byte	0x04, 0x12
        /*061a*/ 	.short	(.L_261 - .L_260)
	.align		4
.L_260:
        /*061c*/ 	.word	index@(_Z9hfma2_satPf7__half2S0_S0_)
        /*0620*/ 	.word	0x00000000


	//----- nvinfo : EIATTR_MIN_STACK_SIZE
	.align		4
.L_261:
        /*0624*/ 	.byte	0x04, 0x12
        /*0626*/ 	.short	(.L_263 - .L_262)
	.align		4
.L_262:
        /*0628*/ 	.word	index@(_Z9hadd2_satPf7__half2S0_)
        /*062c*/ 	.word	0x00000000
.L_263:


//--------------------- .nv.compat                --------------------------
	.section	.nv.compat,"",@"SHT_CUDA_COMPAT_INFO"
	.align	4
        /*0000*/ 	.byte	0x02, 0x09, 0x00, 0x00, 0x02, 0x02, 0x01, 0x00, 0x02, 0x05, 0x05, 0x00, 0x03, 0x07, 0x01, 0x01
        /*0010*/ 	.byte	0x02, 0x03, 0x00, 0x00, 0x02, 0x06, 0x01, 0x00, 0x04, 0x0b, 0x08, 0x00, 0x09, 0x00, 0x00, 0x00
        /*0020*/ 	.byte	0x00, 0x00, 0x00, 0x00


//--------------------- .nv.info._Z8_h2truncPf7__half2 --------------------------
	.section	.nv.info._Z8_h2truncPf7__half2,"",@"SHT_CUDA_INFO"
	.sectionflags	@""
	.align	4


	//----- nvinfo : EIATTR_CUDA_API_VERSION
	.align		4
        /*0000*/ 	.byte	0x04, 0x37
        /*0002*/ 	.short	(.L_265 - .L_264)
.L_264:
        /*0004*/ 	.word	0x00000082


	//----- nvinfo : EIATTR_KPARAM_INFO
	.align		4
.L_265:
        /*0008*/ 	.byte	0x04, 0x17
        /*000a*/ 	.short	(.L_267 - .L_266)
.L_266:
        /*000c*/ 	.word	0x00000000
        /*0010*/ 	.short	0x0001
        /*0012*/ 	.short	0x0008
        /*0014*/ 	.byte	0x00, 0xf0, 0x11, 0x00


	//----- nvinfo : EIATTR_KPARAM_INFO
	.align		4
.L_267:
        /*0018*/ 	.byte	0x04, 0x17
        /*001a*/ 	.short	(.L_269 - .L_268)
.L_268:
        /*001c*/ 	.word	0x00000000
        /*0020*/ 	.short	0x0000
        /*0022*/ 	.short	0x0000
        /*0024*/ 	.byte	0x00, 0xf5, 0x21, 0x00


	//----- nvinfo : EIATTR_SPARSE_MMA_MASK
	.align		4
.L_269:
        /*0028*/ 	.byte	0x03, 0x50
        /*002a*/ 	.short	0x0000


	//----- nvinfo : EIATTR_MAXREG_COUNT
	.align		4
        /*002c*/ 	.byte	0x03, 0x1b
        /*002e*/ 	.short	0x00ff


	//----- nvinfo : EIATTR_MERCURY_ISA_VERSION
	.align		4
        /*0030*/ 	.byte	0x03, 0x5f
        /*0032*/ 	.short	0x0101


	//----- nvinfo : EIATTR_VRC_CTA_INIT_COUNT
	.align		4
        /*0034*/ 	.byte	0x02, 0x4a
	.zero		1
	.zero		1


	//----- nvinfo : EIATTR_EXIT_INSTR_OFFSETS
	.align		4
        /*0038*/ 	.byte	0x04, 0x1c
        /*003a*/ 	.short	(.L_271 - .L_270)


	//   ....[0]....
.L_270:
        /*003c*/ 	.word	0x000000b0


	//----- nvinfo : EIATTR_CBANK_PARAM_SIZE
	.align		4
.L_271:
        /*0040*/ 	.byte	0x03, 0x19
        /*0042*/ 	.short	0x000c


	//----- nvinfo : EIATTR_PARAM_CBANK
	.align		4
        /*0044*/ 	.byte	0x04, 0x0a
        /*0046*/ 	.short	(.L_273 - .L_272)
	.align		4
.L_272:
        /*0048*/ 	.word	index@(.nv.constant0._Z8_h2truncPf7__half2)
        /*004c*/ 	.short	0x0380
        /*004e*/ 	.short	0x000c


	//----- nvinfo : EIATTR_SW_WAR
	.align		4
.L_273:
        /*0050*/ 	.byte	0x04, 0x36
        /*0052*/ 	.short	(.L_275 - .L_274)
.L_274:
        /*0054*/ 	.word	0x00000008
.L_275:


//--------------------- .nv.info._Z7_h2sqrtPf7__half2 --------------------------
	.section	.nv.info._Z7_h2sqrtPf7__half2,"",@"SHT_CUDA_INFO"
	.sectionflags	@""
	.align	4


	//----- nvinfo : EIATTR_CUDA_API_VERSION
	.align		4
        /*0000*/ 	.byte	0x04, 0x37
        /*0002*/ 	.short	(.L_277 - .L_276)
.L_276:
        /*0004*/ 	.word	0x00000082


	//----- nvinfo : EIATTR_KPARAM_INFO
	.align		4
.L_277:
        /*0008*/ 	.byte	0x04, 0x17
        /*000a*/ 	.short	(.L_279 - .L_278)
.L_278:
        /*000c*/ 	.word	0x00000000
        /*0010*/ 	.short	0x0001
        /*0012*/ 	.short	0x0008
        /*0014*/ 	.byte	0x00, 0xf0, 0x11, 0x00


	//----- nvinfo : EIATTR_KPARAM_INFO
	.align		4
.L_279:
        /*0018*/ 	.byte	0x04, 0x17
        /*001a*/ 	.short	(.L_281 - .L_280)
.L_280:
        /*001c*/ 	.word	0x00000000
        /*0020*/ 	.short	0x0000
        /*0022*/ 	.short	0x0000
        /*0024*/ 	.byte	0x00, 0xf5, 0x21, 0x00


	//----- nvinfo : EIATTR_SPARSE_MMA_MASK
	.align		4
.L_281:
        /*0028*/ 	.byte	0x03, 0x50
        /*002a*/ 	.short	0x0000


	//----- nvinfo : EIATTR_MAXREG_COUNT
	.align		4
        /*002c*/ 	.byte	0x03, 0x1b
        /*002e*/ 	.short	0x00ff


	//----- nvinfo : EIATTR_MERCURY_ISA_VERSION
	.align		4
        /*0030*/ 	.byte	0x03, 0x5f
        /*0032*/ 	.short	0x0101


	//----- nvinfo : EIATTR_VRC_CTA_INIT_COUNT
	.align		4
        /*0034*/ 	.byte	0x02, 0x4a
	.zero		1
	.zero		1


	//----- nvinfo : EIATTR_EXIT_INSTR_OFFSETS
	.align		4
        /*0038*/ 	.byte	0x04, 0x1c
        /*003a*/ 	.short	(.L_283 - .L_282)


	//   ....[0]....
.L_282:
        /*003c*/ 	.word	0x000000e0


	//----- nvinfo : EIATTR_CBANK_PARAM_SIZE
	.align		4
.L_283:
        /*0040*/ 	.byte	0x03, 0x19
        /*0042*/ 	.short	0x000c


	//----- nvinfo : EIATTR_PARAM_CBANK
	.align		4
        /*0044*/ 	.byte	0x04, 0x0a
        /*0046*/ 	.short	(.L_285 - .L_284)
	.align		4
.L_284:
        /*0048*/ 	.word	index@(.nv.constant0._Z7_h2sqrtPf7__half2)
        /*004c*/ 	.short	0x0380
        /*004e*/ 	.short	0x000c


	//----- nvinfo : EIATTR_SW_WAR
	.align		4
.L_285:
        /*0050*/ 	.byte	0x04, 0x36
        /*0052*/ 	.short	(.L_287 - .L_286)
.L_286:
        /*0054*/ 	.word	0x00000008
.L_287:


//--------------------- .nv.info._Z6_h2sinPf7__half2 --------------------------
	.section	.nv.info._Z6_h2sinPf7__half2,"",@"SHT_CUDA_INFO"
	.sectionflags	@""
	.align	4


	//----- nvinfo : EIATTR_CUDA_API_VERSION
	.align		4
        /*0000*/ 	.byte	0x04, 0x37
        /*0002*/ 	.short	(.L_289 - .L_288)
.L_288:
        /*0004*/ 	.word	0x00000082


	//----- nvinfo : EIATTR_KPARAM_INFO
	.align		4
.L_289:
        /*0008*/ 	.byte	0x04, 0x17
        /*000a*/ 	.short	(.L_291 - .L_290)
.L_290:
        /*000c*/ 	.word	0x00000000
        /*0010*/ 	.short	0x0001
        /*0012*/ 	.short	0x0008
        /*0014*/ 	.byte	0x00, 0xf0, 0x11, 0x00


	//----- nvinfo : EIATTR_KPARAM_INFO
	.align		4
.L_291:
        /*0018*/ 	.byte	0x04, 0x17
        /*001a*/ 	.short	(.L_293 - .L_292)
.L_292:
        /*001c*/ 	.word	0x00000000
        /*0020*/ 	.short	0x0000
        /*0022*/ 	.short	0x0000
        /*0024*/ 	.byte	0x00, 0xf5, 0x21, 0x00


	//----- nvinfo : EIATTR_SPARSE_MMA_MASK
	.align		4
.L_293:
        /*0028*/ 	.byte	0x03, 0x50
        /*002a*/ 	.short	0x0000


	//----- nvinfo : EIATTR_MAXREG_COUNT
	.align		4
        /*002c*/ 	.byte	0x03, 0x1b
        /*002e*/ 	.short	0x00ff


	//----- nvinfo : EIATTR_MERCURY_ISA_VERSION
	.align		4
        /*0030*/ 	.byte	0x03, 0x5f
        /*0032*/ 	.short	0x0101


	//----- nvinfo : EIATTR_VRC_CTA_INIT_COUNT
	.align		4
        /*0034*/ 	.byte	0x02, 0x4a
	.zero		1
	.zero		1


	//----- nvinfo : EIATTR_EXIT_INSTR_OFFSETS
	.align		4
        /*0038*/ 	.byte	0x04, 0x1c
        /*003a*/ 	.short	(.L_295 - .L_294)


	//   ....[0]....
.L_294:
        /*003c*/ 	.word	0x000003b0


	//----- nvinfo : EIATTR_CBANK_PARAM_SIZE
	.align		4
.L_295:
        /*0040*/ 	.byte	0x03, 0x19
        /*0042*/ 	.short	0x000c


	//----- nvinfo : EIATTR_PARAM_CBANK
	.align		4
        /*0044*/ 	.byte	0x04, 0x0a
        /*0046*/ 	.short	(.L_297 - .L_296)
	.align		4
.L_296:
        /*0048*/ 	.word	index@(.nv.constant0._Z6_h2sinPf7__half2)
        /*004c*/ 	.short	0x0380
        /*004e*/ 	.short	0x000c


	//----- nvinfo : EIATTR_SW_WAR
	.align		4
.L_297:
        /*0050*/ 	.byte	0x04, 0x36
        /*0052*/ 	.short	(.L_299 - .L_298)
.L_298:
        /*0054*/ 	.word	0x00000008
.L_299:


//--------------------- .nv.info._Z8_h2rsqrtPf7__half2 --------------------------
	.section	.nv.info._Z8_h2rsqrtPf7__half2,"",@"SHT_CUDA_INFO"
	.sectionflags	@""
	.align	4


	//----- nvinfo : EIATTR_CUDA_API_VERSION
	.align		4
        /*0000*/ 	.byte	0x04, 0x37
        /*0002*/ 	.short	(.L_301 - .L_300)
.L_300:
        /*0004*/ 	.word	0x00000082


	//----- nvinfo : EIATTR_KPARAM_INFO
	.align		4
.L_301:
        /*0008*/ 	.byte	0x04, 0x17
        /*000a*/ 	.short	(.L_303 - .L_302)
.L_302:
        /*000c*/ 	.word	0x00000000
        /*0010*/ 	.short	0x0001
        /*0012*/ 	.short	0x0008
        /*0014*/ 	.byte	0x00, 0xf0, 0x11, 0x00


	//----- nvinfo : EIATTR_KPARAM_INFO
	.align		4
.L_303:
        /*0018*/ 	.byte	0x04, 0x17
        /*001a*/ 	.short	(.L_305 - .L_304)
.L_304:
        /*001c*/ 	.word	0x00000000
        /*0020*/ 	.short	0x0000
        /*0022*/ 	.short	0x0000
        /*0024*/ 	.byte	0x00, 0xf5, 0x21, 0x00


	//----- nvinfo : EIATTR_SPARSE_MMA_MASK
	.align		4
.L_305:
        /*0028*/ 	.byte	0x03, 0x50
        /*002a*/ 	.short	0x0000


	//----- nvinfo : EIATTR_MAXREG_COUNT
	.align		4
        /*002c*/ 	.byte	0x03, 0x1b
        /*002e*/ 	.short	0x00ff


	//----- nvinfo : EIATTR_MERCURY_ISA_VERSION
	.align		4
        /*0030*/ 	.byte	0x03, 0x5f
        /*0032*/ 	.short	0x0101


	//----- nvinfo : EIATTR_VRC_CTA_INIT_COUNT
	.align		4
        /*0034*/ 	.byte	0x02, 0x4a
	.zero		1
	.zero		1


	//----- nvinfo : EIATTR_EXIT_INSTR_OFFSETS
	.align		4
        /*0038*/ 	.byte	0x04, 0x1c
        /*003a*/ 	.short	(.L_307 - .L_306)


	//   ....[0]....
.L_306:
        /*003c*/ 	.word	0x000000e0


	//----- nvinfo : EIATTR_CBANK_PARAM_SIZE
	.align		4
.L_307:
        /*0040*/ 	.byte	0x03, 0x19
        /*0042*/ 	.short	0x000c


	//----- nvinfo : EIATTR_PARAM_CBANK
	.align		4
        /*0044*/ 	.byte	0x04, 0x0a
        /*0046*/ 	.short	(.L_309 - .L_308)
	.align		4
.L_308:
        /*0048*/ 	.word	index@(.nv.constant0._Z8_h2rsqrtPf7__half2)
        /*004c*/ 	.short	0x0380
        /*004e*/ 	.short	0x000c


	//----- nvinfo : EIATTR_SW_WAR
	.align		4
.L_309:
        /*0050*/ 	.byte	0x04, 0x36
        /*0052*/ 	.short	(.L_311 - .L_310)
.L_310:
        /*0054*/ 	.word	0x00000008
.L_311:


//--------------------- .nv.info._Z7_h2rintPf7__half2 --------------------------
	.section	.nv.info._Z7_h2rintPf7__half2,"",@"SHT_CUDA_INFO"
	.sectionflags	@""
	.align	4


	//----- nvinfo : EIATTR_CUDA_API_VERSION
	.align		4
        /*0000*/ 	.byte	0x04, 0x37
        /*0002*/ 	.short	(.L_313 - .L_312)
.L_312:
        /*0004*/ 	.word	0x00000082


	//----- nvinfo : EIATTR_KPARAM_INFO
	.align		4
.L_313:
        /*0008*/ 	.byte	0x04, 0x17
        /*000a*/ 	.short	(.L_315 - .L_314)
.L_314:
        /*000c*/ 	.word	0x00000000
        /*0010*/ 	.short	0x0001
        /*0012*/ 	.short	0x0008
        /*0014*/ 	.byte	0x00, 0xf0, 0x11, 0x00


	//----- nvinfo : EIATTR_KPARAM_INFO
	.align		4
.L_315:
        /*0018*/ 	.byte	0x04, 0x17
        /*001a*/ 	.short	(.L_317 - .L_316)
.L_316:
        /*001c*/ 	.word	0x00000000
        /*0020*/ 	.short	0x0000
        /*0022*/ 	.short	0x0000
        /*0024*/ 	.byte	0x00, 0xf5, 0x21, 0x00


	//----- nvinfo : EIATTR_SPARSE_MMA_MASK
	.align		4
.L_317:
        /*0028*/ 	.byte	0x03, 0x50
        /*002a*/ 	.short	0x0000


	//----- nvinfo : EIATTR_MAXREG_COUNT
	.align		4
        /*002c*/ 	.byte	0x03, 0x1b
        /*002e*/ 	.short	0x00ff


	//----- nvinfo : EIATTR_MERCURY_ISA_VERSION
	.align		4
        /*0030*/ 	.byte	0x03, 0x5f
        /*0032*/ 	.short	0x0101


	//----- nvinfo : EIATTR_VRC_CTA_INIT_COUNT
	.align		4
        /*0034*/ 	.byte	0x02, 0x4a
	.zero		1
	.zero		1


	//----- nvinfo : EIATTR_EXIT_INSTR_OFFSETS
	.align		4
        /*0038*/ 	.byte	0x04, 0x1c
        /*003a*/ 	.short	(.L_319 - .L_318)


	//   ....[0]....
.L_318:
        /*003c*/ 	.word	0x000000b0


	//----- nvinfo : EIATTR_CBANK_PARAM_SIZE
	.align		4
.L_319:
        /*0040*/ 	.byte	0x03, 0x19
        /*0042*/ 	.short	0x000c


	//----- nvinfo : EIATTR_PARAM_CBANK
	.align		4
        /*0044*/ 	.byte	0x04, 0x0a
        /*0046*/ 	.short	(.L_321 - .L_320)
	.align		4
.L_320:
        /*0048*/ 	.word	index@(.nv.constant0._Z7_h2rintPf7__half2)
        /*004c*/ 	.short	0x0380
        /*004e*/ 	.short	0x000c


	//----- nvinfo : EIATTR_SW_WAR
	.align		4
.L_321:
        /*0050*/ 	.byte	0x04, 0x36
        /*0052*/ 	.short	(.L_323 - .L_322)
.L_322:
        /*0054*/ 	.word	0x00000008
.L_323:


//--------------------- .nv.info._Z6_h2rcpPf7__half2 --------------------------
	.section	.nv.info._Z6_h2rcpPf7__half2,"",@"SHT_CUDA_INFO"
	.sectionflags	@""
	.align	4


	//----- nvinfo : EIATTR_CUDA_API_VERSION
	.align		4
        /*0000*/ 	.byte	0x04, 0x37
        /*0002*/ 	.short	(.L_325 - .L_324)
.L_324:
        /*0004*/ 	.word	0x00000082


	//----- nvinfo : EIATTR_KPARAM_INFO
	.align		4
.L_325:
        /*0008*/ 	.byte	0x04, 0x17
        /*000a*/ 	.short	(.L_327 - .L_326)
.L_326:
        /*000c*/ 	.word	0x00000000
        /*0010*/ 	.short	0x0001
        /*0012*/ 	.short	0x0008
        /*0014*/ 	.byte	0x00, 0xf0, 0x11, 0x00


	//----- nvinfo : EIATTR_KPARAM_INFO
	.align		4
.L_327:
        /*0018*/ 	.byte	0x04, 0x17
        /*001a*/ 	.short	(.L_329 - .L_328)
.L_328:
        /*001c*/ 	.word	0x00000000
        /*0020*/ 	.short	0x0000
        /*0022*/ 	.short	0x0000
        /*0024*/ 	.byte	0x00, 0xf5, 0x21, 0x00


	//----- nvinfo : EIATTR_SPARSE_MMA_MASK
	.align		4
.L_329:
        /*0028*/ 	.byte	0x03, 0x50
        /*002a*/ 	.short	0x0000


	//----- nvinfo : EIATTR_MAXREG_COUNT
	.align		4
        /*002c*/ 	.byte	0x03, 0x1b
        /*002e*/ 	.short	0x00ff


	//----- nvinfo : EIATTR_MERCURY_ISA_VERSION
	.align		4
        /*0030*/ 	.byte	0x03, 0x5f
        /*0032*/ 	.short	0x0101


	//----- nvinfo : EIATTR_VRC_CTA_INIT_COUNT
	.align		4
        /*0034*/ 	.byte	0x02, 0x4a
	.zero		1
	.zero		1


	//----- nvinfo : EIATTR_EXIT_INSTR_OFFSETS
	.align		4
        /*0038*/ 	.byte	0x04, 0x1c
        /*003a*/ 	.short	(.L_331 - .L_330)


	//   ....[0]....
.L_330:
        /*003c*/ 	.word	0x000000e0


	//----- nvinfo : EIATTR_CBANK_PARAM_SIZE
	.align		4
.L_331:
        /*0040*/ 	.byte	0x03, 0x19
        /*0042*/ 	.short	0x000c


	//----- nvinfo : EIATTR_PARAM_CBANK
	.align		4
        /*0044*/ 	.byte	0x04, 0x0a
        /*0046*/ 	.short	(.L_333 - .L_332)
	.align		4
.L_332:
        /*0048*/ 	.word	index@(.nv.constant0._Z6_h2rcpPf7__half2)
        /*004c*/ 	.short	0x0380
        /*004e*/ 	.short	0x000c


	//----- nvinfo : EIATTR_SW_WAR
	.align		4
.L_333:
        /*0050*/ 	.byte	0x04, 0x36
        /*0052*/ 	.short	(.L_335 - .L_334)
.L_334:
        /*0054*/ 	.word	0x00000008
.L_335:


//--------------------- .nv.info._Z7_h2log2Pf7__half2 --------------------------
	.section	.nv.info._Z7_h2log2Pf7__half2,"",@"SHT_CUDA_INFO"
	.sectionflags	@""
	.align	4


	//----- nvinfo : EIATTR_CUDA_API_VERSION
	.align		4
        /*0000*/ 	.byte	0x04, 0x37
        /*0002*/ 	.short	(.L_337 - .L_336)
.L_336:
        /*0004*/ 	.word	0x00000082


	//----- nvinfo : EIATTR_KPARAM_INFO
	.align		4
.L_337:
        /*0008*/ 	.byte	0x04, 0x17
        /*000a*/ 	.short	(.L_339 - .L_338)
.L_338:
        /*000c*/ 	.word	0x00000000
        /*0010*/ 	.short	0x0001
        /*0012*/ 	.short	0x0008
        /*0014*/ 	.byte	0x00, 0xf0, 0x11, 0x00


	//----- nvinfo : EIATTR_KPARAM_INFO
	.align		4
.L_339:
        /*0018*/ 	.byte	0x04, 0x17
        /*001a*/ 	.short	(.L_341 - .L_340)
.L_340:
        /*001c*/ 	.word	0x00000000
        /*0020*/ 	.short	0x0000
        /*0022*/ 	.short	0x0000
        /*0024*/ 	.byte	0x00, 0xf5, 0x21, 0x00


	//----- nvinfo : EIATTR_SPARSE_MMA_MASK
	.align		4
.L_341:
        /*0028*/ 	.byte	0x03, 0x50
        /*002a*/ 	.short	0x0000


	//----- nvinfo : EIATTR_MAXREG_COUNT
	.align		4
        /*002c*/ 	.byte	0x03, 0x1b
        /*002e*/ 	.short	0x00ff


	//----- nvinfo : EIATTR_MERCURY_ISA_VERSION
	.align		4
        /*0030*/ 	.byte	0x03, 0x5f
        /*0032*/ 	.short	0x0101


	//----- nvinfo : EIATTR_VRC_CTA_INIT_COUNT
	.align		4
        /*0034*/ 	.byte	0x02, 0x4a
	.zero		1
	.zero		1


	//----- nvinfo : EIATTR_EXIT_INSTR_OFFSETS
	.align		4
        /*0038*/ 	.byte	0x04, 0x1c
        /*003a*/ 	.short	(.L_343 - .L_342)


	//   ....[0]....
.L_342:
        /*003c*/ 	.word	0x00000120


	//----- nvinfo : EIATTR_CBANK_PARAM_SIZE
	.align		4
.L_343:
        /*0040*/ 	.byte	0x03, 0x19
        /*0042*/ 	.short	0x000c


	//----- nvinfo : EIATTR_PARAM_CBANK
	.align		4
        /*0044*/ 	.byte	0x04, 0x0a
        /*0046*/ 	.short	(.L_345 - .L_344)
	.align		4
.L_344:
        /*0048*/ 	.word	index@(.nv.constant0._Z7_h2log2Pf7__half2)
        /*004c*/ 	.short	0x0380
        /*004e*/ 	.short	0x000c


	//----- nvinfo : EIATTR_SW_WAR
	.align		4
.L_345:
        /*0050*/ 	.byte	0x04, 0x36
        /*0052*/ 	.short	(.L_347 - .L_346)
.L_346:
        /*0054*/ 	.word	0x00000008
.L_347:


//--------------------- .nv.info._Z8_h2log10Pf7__half2 --------------------------
	.section	.nv.info._Z8_h2log10Pf7__half2,"",@"SHT_CUDA_INFO"
	.sectionflags	@""
	.align	4


	//----- nvinfo : EIATTR_CUDA_API_VERSION
	.align		4
        /*0000*/ 	.byte	0x04, 0x37
        /*0002*/ 	.short	(.L_349 - .L_348)
.L_348:
        /*0004*/ 	.word	0x00000082


	//----- nvinfo : EIATTR_KPARAM_INFO
	.align		4
.L_349:
        /*0008*/ 	.byte	0x04, 0x17
        /*000a*/ 	.short	(.L_351 - .L_350)
.L_350:
        /*000c*/ 	.word	0x00000000
        /*0010*/ 	.short	0x0001
        /*0012*/ 	.short	0x0008
        /*0014*/ 	.byte	0x00, 0xf0, 0x11, 0x00


	//----- nvinfo : EIATTR_KPARAM_INFO
	.align		4
.L_351:
        /*0018*/ 	.byte	0x04, 0x17
        /*001a*/ 	.short	(.L_353 - .L_352)
.L_352:
        /*001c*/ 	.word	0x00000000
        /*0020*/ 	.short	0x0000
        /*0022*/ 	.short	0x0000
        /*0024*/ 	.byte	0x00, 0xf5, 0x21, 0x00


	//----- nvinfo : EIATTR_SPARSE_MMA_MASK
	.align		4
.L_353:
        /*0028*/ 	.byte	0x03, 0x50
        /*002a*/ 	.short	0x0000


	//----- nvinfo : EIATTR_MAXREG_COUNT
	.align		4
        /*002c*/ 	.byte	0x03, 0x1b
        /*002e*/ 	.short	0x00ff


	//----- nvinfo : EIATTR_MERCURY_ISA_VERSION
	.align		4
        /*0030*/ 	.byte	0x03, 0x5f
        /*0032*/ 	.short	0x0101


	//----- nvinfo : EIATTR_VRC_CTA_INIT_COUNT
	.align		4
        /*0034*/ 	.byte	0x02, 0x4a
	.zero		1
	.zero		1


	//----- nvinfo : EIATTR_EXIT_INSTR_OFFSETS
	.align		4
        /*0038*/ 	.byte	0x04, 0x1c
        /*003a*/ 	.short	(.L_355 - .L_354)


	//   ....[0]....
.L_354:
        /*003c*/ 	.word	0x00000180


	//----- nvinfo : EIATTR_CBANK_PARAM_SIZE
	.align		4
.L_355:
        /*0040*/ 	.byte	0x03, 0x19
        /*0042*/ 	.short	0x000c


	//----- nvinfo : EIATTR_PARAM_CBANK
	.align		4
        /*0044*/ 	.byte	0x04, 0x0a
        /*0046*/ 	.short	(.L_357 - .L_356)
	.align		4
.L_356:
        /*0048*/ 	.word	index@(.nv.constant0._Z8_h2log10Pf7__half2)
        /*004c*/ 	.short	0x0380
        /*004e*/ 	.short	0x000c


	//----- nvinfo : EIATTR_SW_WAR
	.align		4
.L_357:
        /*0050*/ 	.byte	0x04, 0x36
        /*0052*/ 	.short	(.L_359 - .L_358)
.L_358:
        /*0054*/ 	.word	0x00000008
.L_359:


//--------------------- .nv.info._Z6_h2logPf7__half2 --------------------------
	.section	.nv.info._Z6_h2logPf7__half2,"",@"SHT_CUDA_INFO"
	.sectionflags	@""
	.align	4


	//----- nvinfo : EIATTR_CUDA_API_VERSION
	.align		4
        /*0000*/ 	.byte	0x04, 0x37
        /*0002*/ 	.short	(.L_361 - .L_360)
.L_360:
        /*0004*/ 	.word	0x00000082


	//----- nvinfo : EIATTR_KPARAM_INFO
	.align		4
.L_361:
        /*0008*/ 	.byte	0x04, 0x17
        /*000a*/ 	.short	(.L_363 - .L_362)
.L_362:
        /*000c*/ 	.word	0x00000000
        /*0010*/ 	.short	0x0001
        /*0012*/ 	.short	0x0008
        /*0014*/ 	.byte	0x00, 0xf0, 0x11, 0x00


	//----- nvinfo : EIATTR_KPARAM_INFO
	.align		4
.L_363:
        /*0018*/ 	.byte	0x04, 0x17
        /*001a*/ 	.short	(.L_365 - .L_364)
.L_364:
        /*001c*/ 	.word	0x00000000
        /*0020*/ 	.short	0x0000
        /*0022*/ 	.short	0x0000
        /*0024*/ 	.byte	0x00, 0xf5, 0x21, 0x00


	//----- nvinfo : EIATTR_SPARSE_MMA_MASK
	.align		4
.L_365:
        /*0028*/ 	.byte	0x03, 0x50
        /*002a*/ 	.short	0x0000


	//----- nvinfo : EIATTR_MAXREG_COUNT
	.align		4
        /*002c*/ 	.byte	0x03, 0x1b
        /*002e*/ 	.short	0x00ff


	//----- nvinfo : EIATTR_MERCURY_ISA_VERSION
	.align		4
        /*0030*/ 	.byte	0x03, 0x5f
        /*0032*/ 	.short	0x0101


	//----- nvinfo : EIATTR_VRC_CTA_INIT_COUNT
	.align		4
        /*0034*/ 	.byte	0x02, 0x4a
	.zero		1
	.zero		1


	//----- nvinfo : EIATTR_EXIT_INSTR_OFFSETS
	.align		4
        /*0038*/ 	.byte	0x04, 0x1c
        /*003a*/ 	.short	(.L_367 - .L_366)


	//   ....[0]....
.L_366:
        /*003c*/ 	.word	0x00000180


	//----- nvinfo : EIATTR_CBANK_PARAM_SIZE
	.align		4
.L_367:
        /*0040*/ 	.byte	0x03, 0x19
        /*0042*/ 	.short	0x000c


	//----- nvinfo : EIATTR_PARAM_CBANK
	.align		4
        /*0044*/ 	.byte	0x04, 0x0a
        /*0046*/ 	.short	(.L_369 - .L_368)
	.align		4
.L_368:
        /*0048*/ 	.word	index@(.nv.constant0._Z6_h2logPf7__half2)
        /*004c*/ 	.short	0x0380
        /*004e*/ 	.short	0x000c


	//----- nvinfo : EIATTR_SW_WAR
	.align		4
.L_369:
        /*0050*/ 	.byte	0x04, 0x36
        /*0052*/ 	.short	(.L_371 - .L_370)
.L_370:
        /*0054*/ 	.word	0x00000008
.L_371:


//--------------------- .nv.info._Z8_h2floorPf7__half2 --------------------------
	.section	.nv.info._Z8_h2floorPf7__half2,"",@"SHT_CUDA_INFO"
	.sectionflags	@""
	.align	4


	//----- nvinfo : EIATTR_CUDA_API_VERSION
	.align		4
        /*0000*/ 	.byte	0x04, 0x37
        /*0002*/ 	.short	(.L_373 - .L_372)
.L_372:
        /*0004*/ 	.word	0x00000082


	//----- nvinfo : EIATTR_KPARAM_INFO
	.align		4
.L_373:
        /*0008*/ 	.byte	0x04, 0x17
        /*000a*/ 	.short	(.L_375 - .L_374)
.L_374:
        /*000c*/ 	.word	0x00000000
        /*0010*/ 	.short	0x0001
        /*0012*/ 	.short	0x0008
        /*0014*/ 	.byte	0x00, 0xf0, 0x11, 0x00


	//----- nvinfo : EIATTR_KPARAM_INFO
	.align		4
.L_375:
        /*0018*/ 	.byte	0x04, 0x17
        /*001a*/ 	.short	(.L_377 - .L_376)
.L_376:
        /*001c*/ 	.word	0x00000000
        /*0020*/ 	.short	0x0000
        /*0022*/ 	.short	0x0000
        /*0024*/ 	.byte	0x00, 0xf5, 0x21, 0x00


	//----- nvinfo : EIATTR_SPARSE_MMA_MASK
	.align		4
.L_377:
        /*0028*/ 	.byte	0x03, 0x50
        /*002a*/ 	.short	0x0000


	//----- nvinfo : EIATTR_MAXREG_COUNT
	.align		4
        /*002c*/ 	.byte	0x03, 0x1b
        /*002e*/ 	.short	0x00ff


	//----- nvinfo : EIATTR_MERCURY_ISA_VERSION
	.align		4
        /*0030*/ 	.byte	0x03, 0x5f
        /*0032*/ 	.short	0x0101


	//----- nvinfo : EIATTR_VRC_CTA_INIT_COUNT
	.align		4
        /*0034*/ 	.byte	0x02, 0x4a
	.zero		1
	.zero		1


	//----- nvinfo : EIATTR_EXIT_INSTR_OFFSETS
	.align		4
        /*0038*/ 	.byte	0x04, 0x1c
        /*003a*/ 	.short	(.L_379 - .L_378)


	//   ....[0]....
.L_378:
        /*003c*/ 	.word	0x000000b0


	//----- nvinfo : EIATTR_CBANK_PARAM_SIZE
	.align		4
.L_379:
        /*0040*/ 	.byte	0x03, 0x19
        /*0042*/ 	.short	0x000c


	//----- nvinfo : EIATTR_PARAM_CBANK
	.align		4
        /*0044*/ 	.byte	0x04, 0x0a
        /*0046*/ 	.short	(.L_381 - .L_380)
	.align		4
.L_380:
        /*0048*/ 	.word	index@(.nv.constant0._Z8_h2floorPf7__half2)
        /*004c*/ 	.short	0x0380
        /*004e*/ 	.short	0x000c


	//----- nvinfo : EIATTR_SW_WAR
	.align		4
.L_381:
        /*0050*/ 	.byte	0x04, 0x36
        /*0052*/ 	.short	(.L_383 - .L_382)
.L_382:
        /*0054*/ 	.word	0x00000008
.L_383:


//--------------------- .nv.info._Z7_h2exp2Pf7__half2 --------------------------
	.section	.nv.info._Z7_h2exp2Pf7__half2,"",@"SHT_CUDA_INFO"
	.sectionflags	@""
	.align	4


	//----- nvinfo : EIATTR_CUDA_API_VERSION
	.align		4
        /*0000*/ 	.byte	0x04, 0x37
        /*0002*/ 	.short	(.L_385 - .L_384)
.L_384:
        /*0004*/ 	.word	0x00000082


	//----- nvinfo : EIATTR_KPARAM_INFO
	.align		4
.L_385:
        /*0008*/ 	.byte	0x04, 0x17
        /*000a*/ 	.short	(.L_387 - .L_386)
.L_386:
        /*000c*/ 	.word	0x00000000
        /*0010*/ 	.short	0x0001
        /*0012*/ 	.short	0x0008
        /*0014*/ 	.byte	0x00, 0xf0, 0x11, 0x00


	//----- nvinfo : EIATTR_KPARAM_INFO
	.align		4
.L_387:
        /*0018*/ 	.byte	0x04, 0x17
        /*001a*/ 	.short	(.L_389 - .L_388)
.L_388:
        /*001c*/ 	.word	0x00000000
        /*0020*/ 	.short	0x0000
        /*0022*/ 	.short	0x0000
        /*0024*/ 	.byte	0x00, 0xf5, 0x21, 0x00


	//----- nvinfo : EIATTR_SPARSE_MMA_MASK
	.align		4
.L_389:
        /*0028*/ 	.byte	0x03, 0x50
        /*002a*/ 	.short	0x0000


	//----- nvinfo : EIATTR_MAXREG_COUNT
	.align		4
        /*002c*/ 	.byte	0x03, 0x1b
        /*002e*/ 	.short	0x00ff


	//----- nvinfo : EIATTR_MERCURY_ISA_VERSION
	.align		4
        /*0030*/ 	.byte	0x03, 0x5f
        /*0032*/ 	.short	0x0101


	//----- nvinfo : EIATTR_VRC_CTA_INIT_COUNT
	.align		4
        /*0034*/ 	.byte	0x02, 0x4a
	.zero		1
	.zero		1


	//----- nvinfo : EIATTR_EXIT_INSTR_OFFSETS
	.align		4
        /*0038*/ 	.byte	0x04, 0x1c
        /*003a*/ 	.short	(.L_391 - .L_390)


	//   ....[0]....
.L_390:
        /*003c*/ 	.word	0x00000100


	//----- nvinfo : EIATTR_CBANK_PARAM_SIZE
	.align		4
.L_391:
        /*0040*/ 	.byte	0x03, 0x19
        /*0042*/ 	.short	0x000c


	//----- nvinfo : EIATTR_PARAM_CBANK
	.align		4
        /*0044*/ 	.byte	0x04, 0x0a
        /*0046*/ 	.short	(.L_393 - .L_392)
	.align		4
.L_392:
        /*0048*/ 	.word	index@(.nv.constant0._Z7_h2exp2Pf7__half2)
        /*004c*/ 	.short	0x0380
        /*004e*/ 	.short	0x000c


	//----- nvinfo : EIATTR_SW_WAR
	.align		4
.L_393:
        /*0050*/ 	.byte	0x04, 0x36
        /*0052*/ 	.short	(.L_395 - .L_394)
.L_394:
        /*0054*/ 	.word	0x00000008
.L_395:


//--------------------- .nv.info._Z8_h2exp10Pf7__half2 --------------------------
	.section	.nv.info._Z8_h2exp10Pf7__half2,"",@"SHT_CUDA_INFO"
	.sectionflags	@""
	.align	4


	//----- nvinfo : EIATTR_CUDA_API_VERSION
	.align		4
        /*0000*/ 	.byte	0x04, 0x37
        /*0002*/ 	.short	(.L_397 - .L_396)
.L_396:
        /*0004*/ 	.word	0x00000082


	//----- nvinfo : EIATTR_KPARAM_INFO
	.align		4
.L_397:
        /*0008*/ 	.byte	0x04, 0x17
        /*000a*/ 	.short	(.L_399 - .L_398)
.L_398:
        /*000c*/ 	.word	0x00000000
        /*0010*/ 	.short	0x0001
        /*0012*/ 	.short	0x0008
        /*0014*/ 	.byte	0x00, 0xf0, 0x11, 0x00


	//----- nvinfo : EIATTR_KPARAM_INFO
	.align		4
.L_399:
        /*0018*/ 	.byte	0x04, 0x17
        /*001a*/ 	.short	(.L_401 - .L_400)
.L_400:
        /*001c*/ 	.word	0x00000000
        /*0020*/ 	.short	0x0000
        /*0022*/ 	.short	0x0000
        /*0024*/ 	.byte	0x00, 0xf5, 0x21, 0x00


	//----- nvinfo : EIATTR_SPARSE_MMA_MASK
	.align		4
.L_401:
        /*0028*/ 	.byte	0x03, 0x50
        /*002a*/ 	.short	0x0000


	//----- nvinfo : EIATTR_MAXREG_COUNT
	.align		4
        /*002c*/ 	.byte	0x03, 0x1b
        /*002e*/ 	.short	0x00ff


	//----- nvinfo : EIATTR_MERCURY_ISA_VERSION
	.align		4
        /*0030*/ 	.byte	0x03, 0x5f
        /*0032*/ 	.short	0x0101


	//----- nvinfo : EIATTR_VRC_CTA_INIT_COUNT
	.align		4
        /*0034*/ 	.byte	0x02, 0x4a
	.zero		1
	.zero		1


	//----- nvinfo : EIATTR_EXIT_INSTR_OFFSETS
	.align		4
        /*0038*/ 	.byte	0x04, 0x1c
        /*003a*/ 	.short	(.L_403 - .L_402)


	//   ....[0]....
.L_402:
        /*003c*/ 	.word	0x000001a0


	//----- nvinfo : EIATTR_CBANK_PARAM_SIZE
	.align		4
.L_403:
        /*0040*/ 	.byte	0x03, 0x19
        /*0042*/ 	.short	0x000c


	//----- nvinfo : EIATTR_PARAM_CBANK
	.align		4
        /*0044*/ 	.byte	0x04, 0x0a
        /*0046*/ 	.short	(.L_405 - .L_404)
	.align		4
.L_404:
        /*0048*/ 	.word	index@(.nv.constant0._Z8_h2exp10Pf7__half2)
        /*004c*/ 	.short	0x0380
        /*004e*/ 	.short	0x000c


	//----- nvinfo : EIATTR_SW_WAR
	.align		4
.L_405:
        /*0050*/ 	.byte	0x04, 0x36
        /*0052*/ 	.short	(.L_407 - .L_406)
.L_406:
        /*0054*/ 	.word	0x00000008
.L_407:


//--------------------- .nv.info._Z6_h2expPf7__half2 --------------------------
	.section	.nv.info._Z6_h2expPf7__half2,"",@"SHT_CUDA_INFO"
	.sectionflags	@""
	.align	4


	//----- nvinfo : EIATTR_CUDA_API_VERSION
	.align		4
        /*0000*/ 	.byte	0x04, 0x37
        /*0002*/ 	.short	(.L_409 - .L_408)
.L_408:
        /*0004*/ 	.word	0x00000082


	//----- nvinfo : EIATTR_KPARAM_INFO
	.align		4
.L_409:
        /*0008*/ 	.byte	0x04, 0x17
        /*000a*/ 	.short	(.L_411 - .L_410)
.L_410:
        /*000c*/ 	.word	0x00000000
        /*0010*/ 	.short	0x0001
        /*0012*/ 	.short	0x0008
        /*0014*/ 	.byte	0x00, 0xf0, 0x11, 0x00


	//----- nvinfo : EIATTR_KPARAM_INFO
	.align		4
.L_411:
        /*0018*/ 	.byte	0x04, 0x17
        /*001a*/ 	.short	(.L_413 - .L_412)
.L_412:
        /*001c*/ 	.word	0x00000000
        /*0020*/ 	.short	0x0000
        /*0022*/ 	.short	0x0000
        /*0024*/ 	.byte	0x00, 0xf5, 0x21, 0x00


	//----- nvinfo : EIATTR_SPARSE_MMA_MASK
	.align		4
.L_413:
        /*0028*/ 	.byte	0x03, 0x50
        /*002a*/ 	.short	0x0000


	//----- nvinfo : EIATTR_MAXREG_COUNT
	.align		4
        /*002c*/ 	.byte	0x03, 0x1b
        /*002e*/ 	.short	0x00ff


	//----- nvinfo : EIATTR_MERCURY_ISA_VERSION
	.align		4
        /*0030*/ 	.byte	0x03, 0x5f
        /*0032*/ 	.short	0x0101


	//----- nvinfo : EIATTR_VRC_CTA_INIT_COUNT
	.align		4
        /*0034*/ 	.byte	0x02, 0x4a
	.zero		1
	.zero		1


	//----- nvinfo : EIATTR_EXIT_INSTR_OFFSETS
	.align		4
        /*0038*/ 	.byte	0x04, 0x1c
        /*003a*/ 	.short	(.L_415 - .L_414)


	//   ....[0]....
.L_414:
        /*003c*/ 	.word	0x00000180


	//----- nvinfo : EIATTR_CBANK_PARAM_SIZE
	.align		4
.L_415:
        /*0040*/ 	.byte	0x03, 0x19
        /*0042*/ 	.short	0x000c


	//----- nvinfo : EIATTR_PARAM_CBANK
	.align		4
        /*0044*/ 	.byte	0x04, 0x0a
        /*0046*/ 	.short	(.L_417 - .L_416)
	.align		4
.L_416:
        /*0048*/ 	.word	index@(.nv.constant0._Z6_h2expPf7__half2)
        /*004c*/ 	.short	0x0380
        /*004e*/ 	.short	0x000c


	//----- nvinfo : EIATTR_SW_WAR
	.align		4
.L_417:
        /*0050*/ 	.byte	0x04, 0x36
        /*0052*/ 	.short	(.L_419 - .L_418)
.L_418:
        /*0054*/ 	.word	0x00000008
.L_419:


//--------------------- .nv.info._Z6_h2cosPf7__half2 --------------------------
	.section	.nv.info._Z6_h2cosPf7__half2,"",@"SHT_CUDA_INFO"
	.sectionflags	@""
	.align	4


	//----- nvinfo : EIATTR_CUDA_API_VERSION
	.align		4
        /*0000*/ 	.byte	0x04, 0x37
        /*0002*/ 	.short	(.L_421 - .L_420)
.L_420:
        /*0004*/ 	.word	0x00000082


	//----- nvinfo : EIATTR_KPARAM_INFO
	.align		4
.L_421:
        /*0008*/ 	.byte	0x04, 0x17
        /*000a*/ 	.short	(.L_423 - .L_422)
.L_422:
        /*000c*/ 	.word	0x00000000
        /*0010*/ 	.short	0x0001
        /*0012*/ 	.short	0x0008
        /*0014*/ 	.byte	0x00, 0xf0, 0x11, 0x00


	//----- nvinfo : EIATTR_KPARAM_INFO
	.align		4
.L_423:
        /*0018*/ 	.byte	0x04, 0x17
        /*001a*/ 	.short	(.L_425 - .L_424)
.L_424:
        /*001c*/ 	.word	0x00000000
        /*0020*/ 	.short	0x0000
        /*0022*/ 	.short	0x0000
        /*0024*/ 	.byte	0x00, 0xf5, 0x21, 0x00


	//----- nvinfo : EIATTR_SPARSE_MMA_MASK
	.align		4
.L_425:
        /*0028*/ 	.byte	0x03, 0x50
        /*002a*/ 	.short	0x0000


	//----- nvinfo : EIATTR_MAXREG_COUNT
	.align		4
        /*002c*/ 	.byte	0x03, 0x1b
        /*002e*/ 	.short	0x00ff


	//----- nvinfo : EIATTR_MERCURY_ISA_VERSION
	.align		4
        /*0030*/ 	.byte	0x03, 0x5f
        /*0032*/ 	.short	0x0101


	//----- nvinfo : EIATTR_VRC_CTA_INIT_COUNT
	.align		4
        /*0034*/ 	.byte	0x02, 0x4a
	.zero		1
	.zero		1


	//----- nvinfo : EIATTR_EXIT_INSTR_OFFSETS
	.align		4
        /*0038*/ 	.byte	0x04, 0x1c
        /*003a*/ 	.short	(.L_427 - .L_426)


	//   ....[0]....
.L_426:
        /*003c*/ 	.word	0x000003a0


	//----- nvinfo : EIATTR_CBANK_PARAM_SIZE
	.align		4
.L_427:
        /*0040*/ 	.byte	0x03, 0x19
        /*0042*/ 	.short	0x000c


	//----- nvinfo : EIATTR_PARAM_CBANK
	.align		4
        /*0044*/ 	.byte	0x04, 0x0a
        /*0046*/ 	.short	(.L_429 - .L_428)
	.align		4
.L_428:
        /*0048*/ 	.word	index@(.nv.constant0._Z6_h2cosPf7__half2)
        /*004c*/ 	.short	0x0380
        /*004e*/ 	.short	0x000c


	//----- nvinfo : EIATTR_SW_WAR
	.align		4
.L_429:
        /*0050*/ 	.byte	0x04, 0x36
        /*0052*/ 	.short	(.L_431 - .L_430)
.L_430:
        /*0054*/ 	.word	0x00000008
.L_431:


//--------------------- .nv.info._Z7_h2ceilPf7__half2 --------------------------
	.section	.nv.info._Z7_h2ceilPf7__half2,"",@"SHT_CUDA_INFO"
	.sectionflags	@""
	.align	4


	//----- nvinfo : EIATTR_CUDA_API_VERSION
	.align		4
        /*0000*/ 	.byte	0x04, 0x37
        /*0002*/ 	.short	(.L_433 - .L_432)
.L_432:
        /*0004*/ 	.word	0x00000082


	//----- nvinfo : EIATTR_KPARAM_INFO
	.align		4
.L_433:
        /*0008*/ 	.byte	0x04, 0x17
        /*000a*/ 	.short	(.L_435 - .L_434)
.L_434:
        /*000c*/ 	.word	0x00000000
        /*0010*/ 	.short	0x0001
        /*0012*/ 	.short	0x0008
        /*0014*/ 	.byte	0x00, 0xf0, 0x11, 0x00


	//----- nvinfo : EIATTR_KPARAM_INFO
	.align		4
.L_435:
        /*0018*/ 	.byte	0x04, 0x17
        /*001a*/ 	.short	(.L_437 - .L_436)
.L_436:
        /*001c*/ 	.word	0x00000000
        /*0020*/ 	.short	0x0000
        /*0022*/ 	.short	0x0000
        /*0024*/ 	.byte	0x00, 0xf5, 0x21, 0x00


	//----- nvinfo : EIATTR_SPARSE_MMA_MASK
	.align		4
.L_437:
        /*0028*/ 	.byte	0x03, 0x50
        /*002a*/ 	.short	0x0000


	//----- nvinfo : EIATTR_MAXREG_COUNT
	.align		4
        /*002c*/ 	.byte	0x03, 0x1b
        /*002e*/ 	.short	0x00ff


	//----- nvinfo : EIATTR_MERCURY_ISA_VERSION
	.align		4
        /*0030*/ 	.byte	0x03, 0x5f
        /*0032*/ 	.short	0x0101


	//----- nvinfo : EIATTR_VRC_CTA_INIT_COUNT
	.align		4
        /*0034*/ 	.byte	0x02, 0x4a
	.zero		1
	.zero		1


	//----- nvinfo : EIATTR_EXIT_INSTR_OFFSETS
	.align		4
        /*0038*/ 	.byte	0x04, 0x1c
        /*003a*/ 	.short	(.L_439 - .L_438)


	//   ....[0]....
.L_438:
        /*003c*/ 	.word	0x000000b0


	//----- nvinfo : EIATTR_CBANK_PARAM_SIZE
	.align		4
.L_439:
        /*0040*/ 	.byte	0x03, 0x19
        /*0042*/ 	.short	0x000c


	//----- nvinfo : EIATTR_PARAM_CBANK
	.align		4
        /*0044*/ 	.byte	0x04, 0x0a
        /*0046*/ 	.short	(.L_441 - .L_440)
	.align		4
.L_440:
        /*0048*/ 	.word	index@(.nv.constant0._Z7_h2ceilPf7__half2)
        /*004c*/ 	.short	0x0380
        /*004e*/ 	.short	0x000c


	//----- nvinfo : EIATTR_SW_WAR
	.align		4
.L_441:
        /*0050*/ 	.byte	0x04, 0x36
        /*0052*/ 	.short	(.L_443 - .L_442)
.L_442:
        /*0054*/ 	.word	0x00000008
.L_443:


//--------------------- .nv.info._Z5hneu2Pf7__half2S0_ --------------------------
	.section	.nv.info._Z5hneu2Pf7__half2S0_,"",@"SHT_CUDA_INFO"
	.sectionflags	@""
	.align	4


	//----- nvinfo : EIATTR_CUDA_API_VERSION
	.align		4
        /*0000*/ 	.byte	0x04, 0x37
        /*0002*/ 	.short	(.L_445 - .L_444)
.L_444:
        /*0004*/ 	.word	0x00000082


	//----- nvinfo : EIATTR_KPARAM_INFO
	.align		4
.L_445:
        /*0008*/ 	.byte	0x04, 0x17
        /*000a*/ 	.short	(.L_447 - .L_446)
.L_446:
        /*000c*/ 	.word	0x00000000
        /*0010*/ 	.short	0x0002
        /*0012*/ 	.short	0x000c
        /*0014*/ 	.byte	0x00, 0xf0, 0x11, 0x00


	//----- nvinfo : EIATTR_KPARAM_INFO
	.align		4
.L_447:
        /*0018*/ 	.byte	0x04, 0x17
        /*001a*/ 	.short	(.L_449 - .L_448)
.L_448:
        /*001c*/ 	.word	0x00000000
        /*0020*/ 	.short	0x0001
        /*0022*/ 	.short	0x0008
        /*0024*/ 	.byte	0x00, 0xf0, 0x11, 0x00


	//----- nvinfo : EIATTR_KPARAM_INFO
	.align		4
.L_449:
        /*0028*/ 	.byte	0x04, 0x17
        /*002a*/ 	.short	(.L_451 - .L_450)
.L_450:
        /*002c*/ 	.word	0x00000000
        /*0030*/ 	.short	0x0000
        /*0032*/ 	.short	0x0000
        /*0034*/ 	.byte	0x00, 0xf5, 0x21, 0x00


	//----- nvinfo : EIATTR_SPARSE_MMA_MASK
	.align		4
.L_451:
        /*0038*/ 	.byte	0x03, 0x50
        /*003a*/ 	.short	0x0000


	//----- nvinfo : EIATTR_MAXREG_COUNT
	.align		4
        /*003c*/ 	.byte	0x03, 0x1b
        /*003e*/ 	.short	0x00ff


	//----- nvinfo : EIATTR_MERCURY_ISA_VERSION
	.align		4
        /*0040*/ 	.byte	0x03, 0x5f
        /*0042*/ 	.short	0x0101


	//----- nvinfo : EIATTR_VRC_CTA_INIT_COUNT
	.align		4
        /*0044*/ 	.byte	0x02, 0x4a
	.zero		1
	.zero		1


	//----- nvinfo : EIATTR_EXIT_INSTR_OFFSETS
	.align		4
        /*0048*/ 	.byte	0x04, 0x1c
        /*004a*/ 	.short	(.L_453 - .L_452)


	//   ....[0]....
.L_452:
        /*004c*/ 	.word	0x00000090


	//----- nvinfo : EIATTR_CBANK_PARAM_SIZE
	.align		4
.L_453:
        /*0050*/ 	.byte	0x03, 0x19
        /*0052*/ 	.short	0x0010


	//----- nvinfo : EIATTR_PARAM_CBANK
	.align		4
        /*0054*/ 	.byte	0x04, 0x0a
        /*0056*/ 	.short	(.L_455 - .L_454)
	.align		4
.L_454:
        /*0058*/ 	.word	index@(.nv.constant0._Z5hneu2Pf7__half2S0_)
        /*005c*/ 	.short	0x0380
        /*005e*/ 	.short	0x0010


	//----- nvinfo : EIATTR_SW_WAR
	.align		4
.L_455:
        /*0060*/ 	.byte	0x04, 0x36
        /*0062*/ 	.short	(.L_457 - .L_456)
.L_456:
        /*0064*/ 	.word	0x00000008
.L_457:


//--------------------- .nv.info._Z4hne2Pf7__half2S0_ --------------------------
	.section	.nv.info._Z4hne2Pf7__half2S0_,"",@"SHT_CUDA_INFO"
	.sectionflags	@""
	.align	4


	//----- nvinfo : EIATTR_CUDA_API_VERSION
	.align		4
        /*0000*/ 	.byte	0x04, 0x37
        /*0002*/ 	.short	(.L_459 - .L_458)
.L_458:
        /*0004*/ 	.word	0x00000082


	//----- nvinfo : EIATTR_KPARAM_INFO
	.align		4
.L_459:
        /*0008*/ 	.byte	0x04, 0x17
        /*000a*/ 	.short	(.L_461 - .L_460)
.L_460:
        /*000c*/ 	.word	0x00000000
        /*0010*/ 	.short	0x0002
        /*0012*/ 	.short	0x000c
        /*0014*/ 	.byte	0x00, 0xf0, 0x11, 0x00


	//----- nvinfo : EIATTR_KPARAM_INFO
	.align		4
.L_461:
        /*0018*/ 	.byte	0x04, 0x17
        /*001a*/ 	.short	(.L_463 - .L_462)
.L_462:
        /*001c*/ 	.word	0x00000000
        /*0020*/ 	.short	0x0001
        /*0022*/ 	.short	0x0008
        /*0024*/ 	.byte	0x00, 0xf0, 0x11, 0x00


	//----- nvinfo : EIATTR_KPARAM_INFO
	.align		4
.L_463:
        /*0028*/ 	.byte	0x04, 0x17
        /*002a*/ 	.short	(.L_465 - .L_464)
.L_464:
        /*002c*/ 	.word	0x00000000
        /*0030*/ 	.short	0x0000
        /*0032*/ 	.short	0x0000
        /*0034*/ 	.byte	0x00, 0xf5, 0x21, 0x00


	//----- nvinfo : EIATTR_SPARSE_MMA_MASK
	.align		4
.L_465:
        /*0038*/ 	.byte	0x03, 0x50
        /*003a*/ 	.short	0x0000


	//----- nvinfo : EIATTR_MAXREG_COUNT
	.align		4
        /*003c*/ 	.byte	0x03, 0x1b
        /*003e*/ 	.short	0x00ff


	//----- nvinfo : EIATTR_MERCURY_ISA_VERSION
	.align		4
        /*0040*/ 	.byte	0x03, 0x5f
        /*0042*/ 	.short	0x0101


	//----- nvinfo : EIATTR_VRC_CTA_INIT_COUNT
	.align		4
        /*0044*/ 	.byte	0x02, 0x4a
	.zero		1
	.zero		1


	//----- nvinfo : EIATTR_EXIT_INSTR_OFFSETS
	.align		4
        /*0048*/ 	.byte	0x04, 0x1c
        /*004a*/ 	.short	(.L_467 - .L_466)


	//   ....[0]....
.L_466:
        /*004c*/ 	.word	0x00000090


	//----- nvinfo : EIATTR_CBANK_PARAM_SIZE
	.align		4
.L_467:
        /*0050*/ 	.byte	0x03, 0x19
        /*0052*/ 	.short	0x0010


	//----- nvinfo : EIATTR_PARAM_CBANK
	.align		4
        /*0054*/ 	.byte	0x04, 0x0a
        /*0056*/ 	.short	(.L_469 - .L_468)
	.align		4
.L_468:
        /*0058*/ 	.word	index@(.nv.constant0._Z4hne2Pf7__half2S0_)
        /*005c*/ 	.short	0x0380
        /*005e*/ 	.short	0x0010


	//----- nvinfo : EIATTR_SW_WAR
	.align		4
.L_469:
        /*0060*/ 	.byte	0x04, 0x36
        /*0062*/ 	.short	(.L_471 - .L_470)
.L_470:
        /*0064*/ 	.word	0x00000008
.L_471:


//--------------------- .nv.info._Z5hltu2Pf7__half2S0_ --------------------------
	.section	.nv.info._Z5hltu2Pf7__half2S0_,"",@"SHT_CUDA_INFO"
	.sectionflags	@""
	.align	4


	//----- nvinfo : EIATTR_CUDA_API_VERSION
	.align		4
        /*0000*/ 	.byte	0x04, 0x37
        /*0002*/ 	.short	(.L_473 - .L_472)
.L_472:
        /*0004*/ 	.word	0x00000082


	//----- nvinfo : EIATTR_KPARAM_INFO
	.align		4
.L_473:
        /*0008*/ 	.byte	0x04, 0x17
        /*000a*/ 	.short	(.L_475 - .L_474)
.L_474:
        /*000c*/ 	.word	0x00000000
        /*0010*/ 	.short	0x0002
        /*0012*/ 	.short	0x000c
        /*0014*/ 	.byte	0x00, 0xf0, 0x11, 0x00


	//----- nvinfo : EIATTR_KPARAM_INFO
	.align		4
.L_475:
        /*0018*/ 	.byte	0x04, 0x17
        /*001a*/ 	.short	(.L_477 - .L_476)
.L_476:
        /*001c*/ 	.word	0x00000000
        /*0020*/ 	.short	0x0001
        /*0022*/ 	.short	0x0008
        /*0024*/ 	.byte	0x00, 0xf0, 0x11, 0x00


	//----- nvinfo : EIATTR_KPARAM_INFO
	.align		4
.L_477:
        /*0028*/ 	.byte	0x04, 0x17
        /*002a*/ 	.short	(.L_479 - .L_478)
.L_478:
        /*002c*/ 	.word	0x00000000
        /*0030*/ 	.short	0x0000
        /*0032*/ 	.short	0x0000
        /*0034*/ 	.byte	0x00, 0xf5, 0x21, 0x00


	//----- nvinfo : EIATTR_SPARSE_MMA_MASK
	.align		4
.L_479:
        /*0038*/ 	.byte	0x03, 0x50
        /*003a*/ 	.short	0x0000


	//----- nvinfo : EIATTR_MAXREG_COUNT
	.align		4
        /*003c*/ 	.byte	0x03, 0x1b
        /*003e*/ 	.short	0x00ff


	//----- nvinfo : EIATTR_MERCURY_ISA_VERSION
	.align		4
        /*0040*/ 	.byte	0x03, 0x5f
        /*0042*/ 	.short	0x0101


	//----- nvinfo : EIATTR_VRC_CTA_INIT_COUNT
	.align		4
        /*0044*/ 	.byte	0x02, 0x4a
	.zero		1
	.zero		1


	//----- nvinfo : EIATTR_EXIT_INSTR_OFFSETS
	.align		4
        /*0048*/ 	.byte	0x04, 0x1c
        /*004a*/ 	.short	(.L_481 - .L_480)


	//   ....[0]....
.L_480:
        /*004c*/ 	.word	0x00000090


	//----- nvinfo : EIATTR_CBANK_PARAM_SIZE
	.align		4
.L_481:
        /*0050*/ 	.byte	0x03, 0x19
        /*0052*/ 	.short	0x0010


	//----- nvinfo : EIATTR_PARAM_CBANK
	.align		4
        /*0054*/ 	.byte	0x04, 0x0a
        /*0056*/ 	.short	(.L_483 - .L_482)
	.align		4
.L_482:
        /*0058*/ 	.word	index@(.nv.constant0._Z5hltu2Pf7__half2S0_)
        /*005c*/ 	.short	0x0380
        /*005e*/ 	.short	0x0010


	//----- nvinfo : EIATTR_SW_WAR
	.align		4
.L_483:
        /*0060*/ 	.byte	0x04, 0x36
        /*0062*/ 	.short	(.L_485 - .L_484)
.L_484:
        /*0064*/ 	.word	0x00000008
.L_485:


//--------------------- .nv.info._Z4hlt2Pf7__half2S0_ --------------------------
	.section	.nv.info._Z4hlt2Pf7__half2S0_,"",@"SHT_CUDA_INFO"
	.sectionflags	@""
	.align	4


	//----- nvinfo : EIATTR_CUDA_API_VERSION
	.align		4
        /*0000*/ 	.byte	0x04, 0x37
        /*0002*/ 	.short	(.L_487 - .L_486)
.L_486:
        /*0004*/ 	.word	0x00000082


	//----- nvinfo : EIATTR_KPARAM_INFO
	.align		4
.L_487:
        /*0008*/ 	.byte	0x04, 0x17
        /*000a*/ 	.short	(.L_489 - .L_488)
.L_488:
        /*000c*/ 	.word	0x00000000
        /*0010*/ 	.short	0x0002
        /*0012*/ 	.short	0x000c
        /*0014*/ 	.byte	0x00, 0xf0, 0x11, 0x00


	//----- nvinfo : EIATTR_KPARAM_INFO
	.align		4
.L_489:
        /*0018*/ 	.byte	0x04, 0x17
        /*001a*/ 	.short	(.L_491 - .L_490)
.L_490:
        /*001c*/ 	.word	0x00000000
        /*0020*/ 	.short	0x0001
        /*0022*/ 	.short	0x0008
        /*0024*/ 	.byte	0x00, 0xf0, 0x11, 0x00


	//----- nvinfo : EIATTR_KPARAM_INFO
	.align		4
.L_491:
        /*0028*/ 	.byte	0x04, 0x17
        /*002a*/ 	.short	(.L_493 - .L_492)
.L_492:
        /*002c*/ 	.word	0x00000000
        /*0030*/ 	.short	0x0000
        /*0032*/ 	.short	0x0000
        /*0034*/ 	.byte	0x00, 0xf5, 0x21, 0x00


	//----- nvinfo : EIATTR_SPARSE_MMA_MASK
	.align		4
.L_493:
        /*0038*/ 	.byte	0x03, 0x50
        /*003a*/ 	.short	0x0000


	//----- nvinfo : EIATTR_MAXREG_COUNT
	.align		4
        /*003c*/ 	.byte	0x03, 0x1b
        /*003e*/ 	.short	0x00ff


	//----- nvinfo : EIATTR_MERCURY_ISA_VERSION
	.align		4
        /*0040*/ 	.byte	0x03, 0x5f
        /*0042*/ 	.short	0x0101


	//----- nvinfo : EIATTR_VRC_CTA_INIT_COUNT
	.align		4
        /*0044*/ 	.byte	0x02, 0x4a
	.zero		1
	.zero		1


	//----- nvinfo : EIATTR_EXIT_INSTR_OFFSETS
	.align		4
        /*0048*/ 	.byte	0x04, 0x1c
        /*004a*/ 	.short	(.L_495 - .L_494)


	//   ....[0]....
.L_494:
        /*004c*/ 	.word	0x00000090


	//----- nvinfo : EIATTR_CBANK_PARAM_SIZE
	.align		4
.L_495:
        /*0050*/ 	.byte	0x03, 0x19
        /*0052*/ 	.short	0x0010


	//----- nvinfo : EIATTR_PARAM_CBANK
	.align		4
        /*0054*/ 	.byte	0x04, 0x0a
        /*0056*/ 	.short	(.L_497 - .L_496)
	.align		4
.L_496:
        /*0058*/ 	.word	index@(.nv.constant0._Z4hlt2Pf7__half2S0_)
        /*005c*/ 	.short	0x0380
        /*005e*/ 	.short	0x0010


	//----- nvinfo : EIATTR_SW_WAR
	.align		4
.L_497:
        /*0060*/ 	.byte	0x04, 0x36
        /*0062*/ 	.short	(.L_499 - .L_498)
.L_498:
        /*0064*/ 	.word	0x00000008
.L_499:


//--------------------- .nv.info._Z5hleu2Pf7__half2S0_ --------------------------
	.section	.nv.info._Z5hleu2Pf7__half2S0_,"",@"SHT_CUDA_INFO"
	.sectionflags	@""
	.align	4


	//----- nvinfo : EIATTR_CUDA_API_VERSION
	.align		4
        /*0000*/ 	.byte	0x04, 0x37
        /*0002*/ 	.short	(.L_501 - .L_500)
.L_500:
        /*0004*/ 	.word	0x00000082


	//----- nvinfo : EIATTR_KPARAM_INFO
	.align		4
.L_501:
        /*0008*/ 	.byte	0x04, 0x17
        /*000a*/ 	.short	(.L_503 - .L_502)
.L_502:
        /*000c*/ 	.word	0x00000000
        /*0010*/ 	.short	0x0002
        /*0012*/ 	.short	0x000c
        /*0014*/ 	.byte	0x00, 0xf0, 0x11, 0x00


	//----- nvinfo : EIATTR_KPARAM_INFO
	.align		4
.L_503:
        /*0018*/ 	.byte	0x04, 0x17
        /*001a*/ 	.short	(.L_505 - .L_504)
.L_504:
        /*001c*/ 	.word	0x00000000
        /*0020*/ 	.short	0x0001
        /*0022*/ 	.short	0x0008
        /*0024*/ 	.byte	0x00, 0xf0, 0x11, 0x00


	//----- nvinfo : EIATTR_KPARAM_INFO
	.align		4
.L_505:
        /*0028*/ 	.byte	0x04, 0x17
        /*002a*/ 	.short	(.L_507 - .L_506)
.L_506:
        /*002c*/ 	.word	0x00000000
        /*0030*/ 	.short	0x0000
        /*0032*/ 	.short	0x0000
        /*0034*/ 	.byte	0x00, 0xf5, 0x21, 0x00


	//----- nvinfo : EIATTR_SPARSE_MMA_MASK
	.align		4
.L_507:
        /*0038*/ 	.byte	0x03, 0x50
        /*003a*/ 	.short	0x0000


	//----- nvinfo : EIATTR_MAXREG_COUNT
	.align		4
        /*003c*/ 	.byte	0x03, 0x1b
        /*003e*/ 	.short	0x00ff


	//----- nvinfo : EIATTR_MERCURY_ISA_VERSION
	.align		4
        /*0040*/ 	.byte	0x03, 0x5f
        /*0042*/ 	.short	0x0101


	//----- nvinfo : EIATTR_VRC_CTA_INIT_COUNT
	.align		4
        /*0044*/ 	.byte	0x02, 0x4a
	.zero		1
	.zero		1


	//----- nvinfo : EIATTR_EXIT_INSTR_OFFSETS
	.align		4
        /*0048*/ 	.byte	0x04, 0x1c
        /*004a*/ 	.short	(.L_509 - .L_508)


	//   ....[0]....
.L_508:
        /*004c*/ 	.word	0x00000090


	//----- nvinfo : EIATTR_CBANK_PARAM_SIZE
	.align		4
.L_509:
        /*0050*/ 	.byte	0x03, 0x19
        /*0052*/ 	.short	0x0010


	//----- nvinfo : EIATTR_PARAM_CBANK
	.align		4
        /*0054*/ 	.byte	0x04, 0x0a
        /*0056*/ 	.short	(.L_511 - .L_510)
	.align		4
.L_510:
        /*0058*/ 	.word	index@(.nv.constant0._Z5hleu2Pf7__half2S0_)
        /*005c*/ 	.short	0x0380
        /*005e*/ 	.short	0x0010


	//----- nvinfo : EIATTR_SW_WAR
	.align		4
.L_511:
        /*0060*/ 	.byte	0x04, 0x36
        /*0062*/ 	.short	(.L_513 - .L_512)
.L_512:
        /*0064*/ 	.word	0x00000008
.L_513:


//--------------------- .nv.info._Z4hle2Pf7__half2S0_ --------------------------
	.section	.nv.info._Z4hle2Pf7__half2S0_,"",@"SHT_CUDA_INFO"
	.sectionflags	@""
	.align	4


	//----- nvinfo : EIATTR_CUDA_API_VERSION
	.align		4
        /*0000*/ 	.byte	0x04, 0x37
        /*0002*/ 	.short	(.L_515 - .L_514)
.L_514:
        /*0004*/ 	.word	0x00000082


	//----- nvinfo : EIATTR_KPARAM_INFO
	.align		4
.L_515:
        /*0008*/ 	.byte	0x04, 0x17
        /*000a*/ 	.short	(.L_517 - .L_516)
.L_516:
        /*000c*/ 	.word	0x00000000
        /*0010*/ 	.short	0x0002
        /*0012*/ 	.short	0x000c
        /*0014*/ 	.byte	0x00, 0xf0, 0x11, 0x00


	//----- nvinfo : EIATTR_KPARAM_INFO
	.align		4
.L_517:
        /*0018*/ 	.byte	0x04, 0x17
        /*001a*/ 	.short	(.L_519 - .L_518)
.L_518:
        /*001c*/ 	.word	0x00000000
        /*0020*/ 	.short	0x0001
        /*0022*/ 	.short	0x0008
        /*0024*/ 	.byte	0x00, 0xf0, 0x11, 0x00


	//----- nvinfo : EIATTR_KPARAM_INFO
	.align		4
.L_519:
        /*0028*/ 	.byte	0x04, 0x17
        /*002a*/ 	.short	(.L_521 - .L_520)
.L_520:
        /*002c*/ 	.word	0x00000000
        /*0030*/ 	.short	0x0000
        /*0032*/ 	.short	0x0000
        /*0034*/ 	.byte	0x00, 0xf5, 0x21, 0x00


	//----- nvinfo : EIATTR_SPARSE_MMA_MASK
	.align		4
.L_521:
        /*0038*/ 	.byte	0x03, 0x50
        /*003a*/ 	.short	0x0000


	//----- nvinfo : EIATTR_MAXREG_COUNT
	.align		4
        /*003c*/ 	.byte	0x03, 0x1b
        /*003e*/ 	.short	0x00ff


	//----- nvinfo : EIATTR_MERCURY_ISA_VERSION
	.align		4
        /*0040*/ 	.byte	0x03, 0x5f
        /*0042*/ 	.short	0x0101


	//----- nvinfo : EIATTR_VRC_CTA_INIT_COUNT
	.align		4
        /*0044*/ 	.byte	0x02, 0x4a
	.zero		1
	.zero		1


	//----- nvinfo : EIATTR_EXIT_INSTR_OFFSETS
	.align		4
        /*0048*/ 	.byte	0x04, 0x1c
        /*004a*/ 	.short	(.L_523 - .L_522)


	//   ....[0]....
.L_522:
        /*004c*/ 	.word	0x00000090


	//----- nvinfo : EIATTR_CBANK_PARAM_SIZE
	.align		4
.L_523:
        /*0050*/ 	.byte	0x03, 0x19
        /*0052*/ 	.short	0x0010


	//----- nvinfo : EIATTR_PARAM_CBANK
	.align		4
        /*0054*/ 	.byte	0x04, 0x0a
        /*0056*/ 	.short	(.L_525 - .L_524)
	.align		4
.L_524:
        /*0058*/ 	.word	index@(.nv.constant0._Z4hle2Pf7__half2S0_)
        /*005c*/ 	.short	0x0380
        /*005e*/ 	.short	0x0010


	//----- nvinfo : EIATTR_SW_WAR
	.align		4
.L_525:
        /*0060*/ 	.byte	0x04, 0x36
        /*0062*/ 	.short	(.L_527 - .L_526)
.L_526:
        /*0064*/ 	.word	0x00000008
.L_527:


//--------------------- .nv.info._Z7hisnan2Pf7__half2 --------------------------
	.section	.nv.info._Z7hisnan2Pf7__half2,"",@"SHT_CUDA_INFO"
	.sectionflags	@""
	.align	4


	//----- nvinfo : EIATTR_CUDA_API_VERSION
	.align		4
        /*0000*/ 	.byte	0x04, 0x37
        /*0002*/ 	.short	(.L_529 - .L_528)
.L_528:
        /*0004*/ 	.word	0x00000082


	//----- nvinfo : EIATTR_KPARAM_INFO
	.align		4
.L_529:
        /*0008*/ 	.byte	0x04, 0x17
        /*000a*/ 	.short	(.L_531 - .L_530)
.L_530:
        /*000c*/ 	.word	0x00000000
        /*0010*/ 	.short	0x0001
        /*0012*/ 	.short	0x0008
        /*0014*/ 	.byte	0x00, 0xf0, 0x11, 0x00


	//----- nvinfo : EIATTR_KPARAM_INFO
	.align		4
.L_531:
        /*0018*/ 	.byte	0x04, 0x17
        /*001a*/ 	.short	(.L_533 - .L_532)
.L_532:
        /*001c*/ 	.word	0x00000000
        /*0020*/ 	.short	0x0000
        /*0022*/ 	.short	0x0000
        /*0024*/ 	.byte	0x00, 0xf5, 0x21, 0x00


	//----- nvinfo : EIATTR_SPARSE_MMA_MASK
	.align		4
.L_533:
        /*0028*/ 	.byte	0x03, 0x50
        /*002a*/ 	.short	0x0000


	//----- nvinfo : EIATTR_MAXREG_COUNT
	.align		4
        /*002c*/ 	.byte	0x03, 0x1b
        /*002e*/ 	.short	0x00ff


	//----- nvinfo : EIATTR_MERCURY_ISA_VERSION
	.align		4
        /*0030*/ 	.byte	0x03, 0x5f
        /*0032*/ 	.short	0x0101


	//----- nvinfo : EIATTR_VRC_CTA_INIT_COUNT
	.align		4
        /*0034*/ 	.byte	0x02, 0x4a
	.zero		1
	.zero		1


	//----- nvinfo : EIATTR_EXIT_INSTR_OFFSETS
	.align		4
        /*0038*/ 	.byte	0x04, 0x1c
        /*003a*/ 	.short	(.L_535 - .L_534)


	//   ....[0]....
.L_534:
        /*003c*/ 	.word	0x00000090


	//----- nvinfo : EIATTR_CBANK_PARAM_SIZE
	.align		4
.L_535:
        /*0040*/ 	.byte	0x03, 0x19
        /*0042*/ 	.short	0x000c


	//----- nvinfo : EIATTR_PARAM_CBANK
	.align		4
        /*0044*/ 	.byte	0x04, 0x0a
        /*0046*/ 	.short	(.L_537 - .L_536)
	.align		4
.L_536:
        /*0048*/ 	.word	index@(.nv.constant0._Z7hisnan2Pf7__half2)
        /*004c*/ 	.short	0x0380
        /*004e*/ 	.short	0x000c


	//----- nvinfo : EIATTR_SW_WAR
	.align		4
.L_537:
        /*0050*/ 	.byte	0x04, 0x36
        /*0052*/ 	.short	(.L_539 - .L_538)
.L_538:
        /*0054*/ 	.word	0x00000008
.L_539:


//--------------------- .nv.info._Z5hgtu2Pf7__half2S0_ --------------------------
	.section	.nv.info._Z5hgtu2Pf7__half2S0_,"",@"SHT_CUDA_INFO"
	.sectionflags	@""
	.align	4


	//----- nvinfo : EIATTR_CUDA_API_VERSION
	.align		4
        /*0000*/ 	.byte	0x04, 0x37
        /*0002*/ 	.short	(.L_541 - .L_540)
.L_540:
        /*0004*/ 	.word	0x00000082


	//----- nvinfo : EIATTR_KPARAM_INFO
	.align		4
.L_541:
        /*0008*/ 	.byte	0x04, 0x17
        /*000a*/ 	.short	(.L_543 - .L_542)
.L_542:
        /*000c*/ 	.word	0x00000000
        /*0010*/ 	.short	0x0002
        /*0012*/ 	.short	0x000c
        /*0014*/ 	.byte	0x00, 0xf0, 0x11, 0x00


	//----- nvinfo : EIATTR_KPARAM_INFO
	.align		4
.L_543:
        /*0018*/ 	.byte	0x04, 0x17
        /*001a*/ 	.short	(.L_545 - .L_544)
.L_544:
        /*001c*/ 	.word	0x00000000
        /*0020*/ 	.short	0x0001
        /*0022*/ 	.short	0x0008
        /*0024*/ 	.byte	0x00, 0xf0, 0x11, 0x00


	//----- nvinfo : EIATTR_KPARAM_INFO
	.align		4
.L_545:
        /*0028*/ 	.byte	0x04, 0x17
        /*002a*/ 	.short	(.L_547 - .L_546)
.L_546:
        /*002c*/ 	.word	0x00000000
        /*0030*/ 	.short	0x0000
        /*0032*/ 	.short	0x0000
        /*0034*/ 	.byte	0x00, 0xf5, 0x21, 0x00


	//----- nvinfo : EIATTR_SPARSE_MMA_MASK
	.align		4
.L_547:
        /*0038*/ 	.byte	0x03, 0x50
        /*003a*/ 	.short	0x0000


	//----- nvinfo : EIATTR_MAXREG_COUNT
	.align		4
        /*003c*/ 	.byte	0x03, 0x1b
        /*003e*/ 	.short	0x00ff


	//----- nvinfo : EIATTR_MERCURY_ISA_VERSION
	.align		4
        /*0040*/ 	.byte	0x03, 0x5f
        /*0042*/ 	.short	0x0101


	//----- nvinfo : EIATTR_VRC_CTA_INIT_COUNT
	.align		4
        /*0044*/ 	.byte	0x02, 0x4a
	.zero		1
	.zero		1


	//----- nvinfo : EIATTR_EXIT_INSTR_OFFSETS
	.align		4
        /*0048*/ 	.byte	0x04, 0x1c
        /*004a*/ 	.short	(.L_549 - .L_548)


	//   ....[0]....
.L_548:
        /*004c*/ 	.word	0x00000090


	//----- nvinfo : EIATTR_CBANK_PARAM_SIZE
	.align		4
.L_549:
        /*0050*/ 	.byte	0x03, 0x19
        /*0052*/ 	.short	0x0010


	//----- nvinfo : EIATTR_PARAM_CBANK
	.align		4
        /*0054*/ 	.byte	0x04, 0x0a
        /*0056*/ 	.short	(.L_551 - .L_550)
	.align		4
.L_550:
        /*0058*/ 	.word	index@(.nv.constant0._Z5hgtu2Pf7__half2S0_)
        /*005c*/ 	.short	0x0380
        /*005e*/ 	.short	0x0010


	//----- nvinfo : EIATTR_SW_WAR
	.align		4
.L_551:
        /*0060*/ 	.byte	0x04, 0x36
        /*0062*/ 	.short	(.L_553 - .L_552)
.L_552:
        /*0064*/ 	.word	0x00000008
.L_553:


//--------------------- .nv.info._Z4hgt2Pf7__half2S0_ --------------------------
	.section	.nv.info._Z4hgt2Pf7__half2S0_,"",@"SHT_CUDA_INFO"
	.sectionflags	@""
	.align	4


	//----- nvinfo : EIATTR_CUDA_API_VERSION
	.align		4
        /*0000*/ 	.byte	0x04, 0x37
        /*0002*/ 	.short	(.L_555 - .L_554)
.L_554:
        /*0004*/ 	.word	0x00000082


	//----- nvinfo : EIATTR_KPARAM_INFO
	.align		4
.L_555:
        /*0008*/ 	.byte	0x04, 0x17
        /*000a*/ 	.short	(.L_557 - .L_556)
.L_556:
        /*000c*/ 	.word	0x00000000
        /*0010*/ 	.short	0x0002
        /*0012*/ 	.short	0x000c
        /*0014*/ 	.byte	0x00, 0xf0, 0x11, 0x00


	//----- nvinfo : EIATTR_KPARAM_INFO
	.align		4
.L_557:
        /*0018*/ 	.byte	0x04, 0x17
        /*001a*/ 	.short	(.L_559 - .L_558)
.L_558:
        /*001c*/ 	.word	0x00000000
        /*0020*/ 	.short	0x0001
        /*0022*/ 	.short	0x0008
        /*0024*/ 	.byte	0x00, 0xf0, 0x11, 0x00


	//----- nvinfo : EIATTR_KPARAM_INFO
	.align		4
.L_559:
        /*0028*/ 	.byte	0x04, 0x17
        /*002a*/ 	.short	(.L_561 - .L_560)
.L_560:
        /*002c*/ 	.word	0x00000000
        /*0030*/ 	.short	0x0000
        /*0032*/ 	.short	0x0000
        /*0034*/ 	.byte	0x00, 0xf5, 0x21, 0x00


	//----- nvinfo : EIATTR_SPARSE_MMA_MASK
	.align		4
.L_561:
        /*0038*/ 	.byte	0x03, 0x50
        /*003a*/ 	.short	0x0000


	//----- nvinfo : EIATTR_MAXREG_COUNT
	.align		4
        /*003c*/ 	.byte	0x03, 0x1b
        /*003e*/ 	.short	0x00ff


	//----- nvinfo : EIATTR_MERCURY_ISA_VERSION
	.align		4
        /*0040*/ 	.byte	0x03, 0x5f
        /*0042*/ 	.short	0x0101


	//----- nvinfo : EIATTR_VRC_CTA_INIT_COUNT
	.align		4
        /*0044*/ 	.byte	0x02, 0x4a
	.zero		1
	.zero		1


	//----- nvinfo : EIATTR_EXIT_INSTR_OFFSETS
	.align		4
        /*0048*/ 	.byte	0x04, 0x1c
        /*004a*/ 	.short	(.L_563 - .L_562)


	//   ....[0]....
.L_562:
        /*004c*/ 	.word	0x00000090


	//----- nvinfo : EIATTR_CBANK_PARAM_SIZE
	.align		4
.L_563:
        /*0050*/ 	.byte	0x03, 0x19
        /*0052*/ 	.short	0x0010


	//----- nvinfo : EIATTR_PARAM_CBANK
	.align		4
        /*0054*/ 	.byte	0x04, 0x0a
        /*0056*/ 	.short	(.L_565 - .L_564)
	.align		4
.L_564:
        /*0058*/ 	.word	index@(.nv.constant0._Z4hgt2Pf7__half2S0_)
        /*005c*/ 	.short	0x0380
        /*005e*/ 	.short	0x0010


	//----- nvinfo : EIATTR_SW_WAR
	.align		4
.L_565:
        /*0060*/ 	.byte	0x04, 0x36
        /*0062*/ 	.short	(.L_567 - .L_566)
.L_566:
        /*0064*/ 	.word	0x00000008
.L_567:


//--------------------- .nv.info._Z5hgeu2Pf7__half2S0_ --------------------------
	.section	.nv.info._Z5hgeu2Pf7__half2S0_,"",@"SHT_CUDA_INFO"
	.sectionflags	@""
	.align	4


	//----- nvinfo : EIATTR_CUDA_API_VERSION
	.align		4
        /*0000*/ 	.byte	0x04, 0x37
        /*0002*/ 	.short	(.L_569 - .L_568)
.L_568:
        /*0004*/ 	.word	0x00000082


	//----- nvinfo : EIATTR_KPARAM_INFO
	.align		4
.L_569:
        /*0008*/ 	.byte	0x04, 0x17
        /*000a*/ 	.short	(.L_571 - .L_570)
.L_570:
        /*000c*/ 	.word	0x00000000
        /*0010*/ 	.short	0x0002
        /*0012*/ 	.short	0x000c
        /*0014*/ 	.byte	0x00, 0xf0, 0x11, 0x00


	//----- nvinfo : EIATTR_KPARAM_INFO
	.align		4
.L_571:
        /*0018*/ 	.byte	0x04, 0x17
        /*001a*/ 	.short	(.L_573 - .L_572)
.L_572:
        /*001c*/ 	.word	0x00000000
        /*0020*/ 	.short	0x0001
        /*0022*/ 	.short	0x0008
        /*0024*/ 	.byte	0x00, 0xf0, 0x11, 0x00


	//----- nvinfo : EIATTR_KPARAM_INFO
	.align		4
.L_573:
        /*0028*/ 	.byte	0x04, 0x17
        /*002a*/ 	.short	(.L_575 - .L_574)
.L_574:
        /*002c*/ 	.word	0x00000000
        /*0030*/ 	.short	0x0000
        /*0032*/ 	.short	0x0000
        /*0034*/ 	.byte	0x00, 0xf5, 0x21, 0x00


	//----- nvinfo : EIATTR_SPARSE_MMA_MASK
	.align		4
.L_575:
        /*0038*/ 	.byte	0x03, 0x50
        /*003a*/ 	.short	0x0000


	//----- nvinfo : EIATTR_MAXREG_COUNT
	.align		4
        /*003c*/ 	.byte	0x03, 0x1b
        /*003e*/ 	.short	0x00ff


	//----- nvinfo : EIATTR_MERCURY_ISA_VERSION
	.align		4
        /*0040*/ 	.byte	0x03, 0x5f
        /*0042*/ 	.short	0x0101


	//----- nvinfo : EIATTR_VRC_CTA_INIT_COUNT
	.align		4
        /*0044*/ 	.byte	0x02, 0x4a
	.zero		1
	.zero		1


	//----- nvinfo : EIATTR_EXIT_INSTR_OFFSETS
	.align		4
        /*0048*/ 	.byte	0x04, 0x1c
        /*004a*/ 	.short	(.L_577 - .L_576)


	//   ....[0]....
.L_576:
        /*004c*/ 	.word	0x00000090


	//----- nvinfo : EIATTR_CBANK_PARAM_SIZE
	.align		4
.L_577:
        /*0050*/ 	.byte	0x03, 0x19
        /*0052*/ 	.short	0x0010


	//----- nvinfo : EIATTR_PARAM_CBANK
	.align		4
        /*0054*/ 	.byte	0x04, 0x0a
        /*0056*/ 	.short	(.L_579 - .L_578)
	.align		4
.L_578:
        /*0058*/ 	.word	index@(.nv.constant0._Z5hgeu2Pf7__half2S0_)
        /*005c*/ 	.short	0x0380
        /*005e*/ 	.short	0x0010


	//----- nvinfo : EIATTR_SW_WAR
	.align		4
.L_579:
        /*0060*/ 	.byte	0x04, 0x36
        /*0062*/ 	.short	(.L_581 - .L_580)
.L_580:
        /*0064*/ 	.word	0x00000008
.L_581:


//--------------------- .nv.info._Z4hge2Pf7__half2S0_ --------------------------
	.section	.nv.info._Z4hge2Pf7__half2S0_,"",@"SHT_CUDA_INFO"
	.sectionflags	@""
	.align	4


	//----- nvinfo : EIATTR_CUDA_API_VERSION
	.align		4
        /*0000*/ 	.byte	0x04, 0x37
        /*0002*/ 	.short	(.L_583 - .L_582)
.L_582:
        /*0004*/ 	.word	0x00000082


	//----- nvinfo : EIATTR_KPARAM_INFO
	.align		4
.L_583:
        /*0008*/ 	.byte	0x04, 0x17
        /*000a*/ 	.short	(.L_585 - .L_584)
.L_584:
        /*000c*/ 	.word	0x00000000
        /*0010*/ 	.short	0x0002
        /*0012*/ 	.short	0x000c
        /*0014*/ 	.byte	0x00, 0xf0, 0x11, 0x00


	//----- nvinfo : EIATTR_KPARAM_INFO
	.align		4
.L_585:
        /*0018*/ 	.byte	0x04, 0x17
        /*001a*/ 	.short	(.L_587 - .L_586)
.L_586:
        /*001c*/ 	.word	0x00000000
        /*0020*/ 	.short	0x0001
        /*0022*/ 	.short	0x0008
        /*0024*/ 	.byte	0x00, 0xf0, 0x11, 0x00


	//----- nvinfo : EIATTR_KPARAM_INFO
	.align		4
.L_587:
        /*0028*/ 	.byte	0x04, 0x17
        /*002a*/ 	.short	(.L_589 - .L_588)
.L_588:
        /*002c*/ 	.word	0x00000000
        /*0030*/ 	.short	0x0000
        /*0032*/ 	.short	0x0000
        /*0034*/ 	.byte	0x00, 0xf5, 0x21, 0x00


	//----- nvinfo : EIATTR_SPARSE_MMA_MASK
	.align		4
.L_589:
        /*0038*/ 	.byte	0x03, 0x50
        /*003a*/ 	.short	0x0000


	//----- nvinfo : EIATTR_MAXREG_COUNT
	.align		4
        /*003c*/ 	.byte	0x03, 0x1b
        /*003e*/ 	.short	0x00ff


	//----- nvinfo : EIATTR_MERCURY_ISA_VERSION
	.align		4
        /*0040*/ 	.byte	0x03, 0x5f
        /*0042*/ 	.short	0x0101


	//----- nvinfo : EIATTR_VRC_CTA_INIT_COUNT
	.align		4
        /*0044*/ 	.byte	0x02, 0x4a
	.zero		1
	.zero		1


	//----- nvinfo : EIATTR_EXIT_INSTR_OFFSETS
	.align		4
        /*0048*/ 	.byte	0x04, 0x1c
        /*004a*/ 	.short	(.L_591 - .L_590)


	//   ....[0]....
.L_590:
        /*004c*/ 	.word	0x00000090


	//----- nvinfo : EIATTR_CBANK_PARAM_SIZE
	.align		4
.L_591:
        /*0050*/ 	.byte	0x03, 0x19
        /*0052*/ 	.short	0x0010


	//----- nvinfo : EIATTR_PARAM_CBANK
	.align		4
        /*0054*/ 	.byte	0x04, 0x0a
        /*0056*/ 	.short	(.L_593 - .L_592)
	.align		4
.L_592:
        /*0058*/ 	.word	index@(.nv.constant0._Z4hge2Pf7__half2S0_)
        /*005c*/ 	.short	0x0380
        /*005e*/ 	.short	0x0010


	//----- nvinfo : EIATTR_SW_WAR
	.align		4
.L_593:
        /*0060*/ 	.byte	0x04, 0x36
        /*0062*/ 	.short	(.L_595 - .L_594)
.L_594:
        /*0064*/ 	.word	0x00000008
.L_595:


//--------------------- .nv.info._Z5hequ2Pf7__half2S0_ --------------------------
	.section	.nv.info._Z5hequ2Pf7__half2S0_,"",@"SHT_CUDA_INFO"
	.sectionflags	@""
	.align	4


	//----- nvinfo : EIATTR_CUDA_API_VERSION
	.align		4
        /*0000*/ 	.byte	0x04, 0x37
        /*0002*/ 	.short	(.L_597 - .L_596)
.L_596:
        /*0004*/ 	.word	0x00000082


	//----- nvinfo : EIATTR_KPARAM_INFO
	.align		4
.L_597:
        /*0008*/ 	.byte	0x04, 0x17
        /*000a*/ 	.short	(.L_599 - .L_598)
.L_598:
        /*000c*/ 	.word	0x00000000
        /*0010*/ 	.short	0x0002
        /*0012*/ 	.short	0x000c
        /*0014*/ 	.byte	0x00, 0xf0, 0x11, 0x00


	//----- nvinfo : EIATTR_KPARAM_INFO
	.align		4
.L_599:
        /*0018*/ 	.byte	0x04, 0x17
        /*001a*/ 	.short	(.L_601 - .L_600)
.L_600:
        /*001c*/ 	.word	0x00000000
        /*0020*/ 	.short	0x0001
        /*0022*/ 	.short	0x0008
        /*0024*/ 	.byte	0x00, 0xf0, 0x11, 0x00


	//----- nvinfo : EIATTR_KPARAM_INFO
	.align		4
.L_601:
        /*0028*/ 	.byte	0x04, 0x17
        /*002a*/ 	.short	(.L_603 - .L_602)
.L_602:
        /*002c*/ 	.word	0x00000000
        /*0030*/ 	.short	0x0000
        /*0032*/ 	.short	0x0000
        /*0034*/ 	.byte	0x00, 0xf5, 0x21, 0x00


	//----- nvinfo : EIATTR_SPARSE_MMA_MASK
	.align		4
.L_603:
        /*0038*/ 	.byte	0x03, 0x50
        /*003a*/ 	.short	0x0000


	//----- nvinfo : EIATTR_MAXREG_COUNT
	.align		4
        /*003c*/ 	.byte	0x03, 0x1b
        /*003e*/ 	.short	0x00ff


	//----- nvinfo : EIATTR_MERCURY_ISA_VERSION
	.align		4
        /*0040*/ 	.byte	0x03, 0x5f
        /*0042*/ 	.short	0x0101


	//----- nvinfo : EIATTR_VRC_CTA_INIT_COUNT
	.align		4
        /*0044*/ 	.byte	0x02, 0x4a
	.zero		1
	.zero		1


	//----- nvinfo : EIATTR_EXIT_INSTR_OFFSETS
	.align		4
        /*0048*/ 	.byte	0x04, 0x1c
        /*004a*/ 	.short	(.L_605 - .L_604)


	//   ....[0]....
.L_604:
        /*004c*/ 	.word	0x00000090


	//----- nvinfo : EIATTR_CBANK_PARAM_SIZE
	.align		4
.L_605:
        /*0050*/ 	.byte	0x03, 0x19
        /*0052*/ 	.short	0x0010


	//----- nvinfo : EIATTR_PARAM_CBANK
	.align		4
        /*0054*/ 	.byte	0x04, 0x0a
        /*0056*/ 	.short	(.L_607 - .L_606)
	.align		4
.L_606:
        /*0058*/ 	.word	index@(.nv.constant0._Z5hequ2Pf7__half2S0_)
        /*005c*/ 	.short	0x0380
        /*005e*/ 	.short	0x0010


	//----- nvinfo : EIATTR_SW_WAR
	.align		4
.L_607:
        /*0060*/ 	.byte	0x04, 0x36
        /*0062*/ 	.short	(.L_609 - .L_608)
.L_608:
        /*0064*/ 	.word	0x00000008
.L_609:


//--------------------- .nv.info._Z4heq2Pf7__half2S0_ --------------------------
	.section	.nv.info._Z4heq2Pf7__half2S0_,"",@"SHT_CUDA_INFO"
	.sectionflags	@""
	.align	4


	//----- nvinfo : EIATTR_CUDA_API_VERSION
	.align		4
        /*0000*/ 	.byte	0x04, 0x37
        /*0002*/ 	.short	(.L_611 - .L_610)
.L_610:
        /*0004*/ 	.word	0x00000082


	//----- nvinfo : EIATTR_KPARAM_INFO
	.align		4
.L_611:
        /*0008*/ 	.byte	0x04, 0x17
        /*000a*/ 	.short	(.L_613 - .L_612)
.L_612:
        /*000c*/ 	.word	0x00000000
        /*0010*/ 	.short	0x0002
        /*0012*/ 	.short	0x000c
        /*0014*/ 	.byte	0x00, 0xf0, 0x11, 0x00


	//----- nvinfo : EIATTR_KPARAM_INFO
	.align		4
.L_613:
        /*0018*/ 	.byte	0x04, 0x17
        /*001a*/ 	.short	(.L_615 - .L_614)
.L_614:
        /*001c*/ 	.word	0x00000000
        /*0020*/ 	.short	0x0001
        /*0022*/ 	.short	0x0008
        /*0024*/ 	.byte	0x00, 0xf0, 0x11, 0x00


	//----- nvinfo : EIATTR_KPARAM_INFO
	.align		4
.L_615:
        /*0028*/ 	.byte	0x04, 0x17
        /*002a*/ 	.short	(.L_617 - .L_616)
.L_616:
        /*002c*/ 	.word	0x00000000
        /*0030*/ 	.short	0x0000
        /*0032*/ 	.short	0x0000
        /*0034*/ 	.byte	0x00, 0xf5, 0x21, 0x00


	//----- nvinfo : EIATTR_SPARSE_MMA_MASK
	.align		4
.L_617:
        /*0038*/ 	.byte	0x03, 0x50
        /*003a*/ 	.short	0x0000


	//----- nvinfo : EIATTR_MAXREG_COUNT
	.align		4
        /*003c*/ 	.byte	0x03, 0x1b
        /*003e*/ 	.short	0x00ff


	//----- nvinfo : EIATTR_MERCURY_ISA_VERSION
	.align		4
        /*0040*/ 	.byte	0x03, 0x5f
        /*0042*/ 	.short	0x0101


	//----- nvinfo : EIATTR_VRC_CTA_INIT_COUNT
	.align		4
        /*0044*/ 	.byte	0x02, 0x4a
	.zero		1
	.zero		1


	//----- nvinfo : EIATTR_EXIT_INSTR_OFFSETS
	.align		4
        /*0048*/ 	.byte	0x04, 0x1c
        /*004a*/ 	.short	(.L_619 - .L_618)


	//   ....[0]....
.L_618:
        /*004c*/ 	.word	0x00000090


	//----- nvinfo : EIATTR_CBANK_PARAM_SIZE
	.align		4
.L_619:
        /*0050*/ 	.byte	0x03, 0x19
        /*0052*/ 	.short	0x0010


	//----- nvinfo : EIATTR_PARAM_CBANK
	.align		4
        /*0054*/ 	.byte	0x04, 0x0a
        /*0056*/ 	.short	(.L_621 - .L_620)
	.align		4
.L_620:
        /*0058*/ 	.word	index@(.nv.constant0._Z4heq2Pf7__half2S0_)
        /*005c*/ 	.short	0x0380
        /*005e*/ 	.short	0x0010


	//----- nvinfo : EIATTR_SW_WAR
	.align		4
.L_621:
        /*0060*/ 	.byte	0x04, 0x36
        /*0062*/ 	.short	(.L_623 - .L_622)
.L_622:
        /*0064*/ 	.word	0x00000008
.L_623:


//--------------------- .nv.info._Z6hbneu2Pb7__half2S0_ --------------------------
	.section	.nv.info._Z6hbneu2Pb7__half2S0_,"",@"SHT_CUDA_INFO"
	.sectionflags	@""
	.align	4


	//----- nvinfo : EIATTR_CUDA_API_VERSION
	.align		4
        /*0000*/ 	.byte	0x04, 0x37
        /*0002*/ 	.short	(.L_625 - .L_624)
.L_624:
        /*0004*/ 	.word	0x00000082


	//----- nvinfo : EIATTR_KPARAM_INFO
	.align		4
.L_625:
        /*0008*/ 	.byte	0x04, 0x17
        /*000a*/ 	.short	(.L_627 - .L_626)
.L_626:
        /*000c*/ 	.word	0x00000000
        /*0010*/ 	.short	0x0002
        /*0012*/ 	.short	0x000c
        /*0014*/ 	.byte	0x00, 0xf0, 0x11, 0x00


	//----- nvinfo : EIATTR_KPARAM_INFO
	.align		4
.L_627:
        /*0018*/ 	.byte	0x04, 0x17
        /*001a*/ 	.short	(.L_629 - .L_628)
.L_628:
        /*001c*/ 	.word	0x00000000
        /*0020*/ 	.short	0x0001
        /*0022*/ 	.short	0x0008
        /*0024*/ 	.byte	0x00, 0xf0, 0x11, 0x00


	//----- nvinfo : EIATTR_KPARAM_INFO
	.align		4
.L_629:
        /*0028*/ 	.byte	0x04, 0x17
        /*002a*/ 	.short	(.L_631 - .L_630)
.L_630:
        /*002c*/ 	.word	0x00000000
        /*0030*/ 	.short	0x0000
        /*0032*/ 	.short	0x0000
        /*0034*/ 	.byte	0x00, 0xf5, 0x21, 0x00


	//----- nvinfo : EIATTR_SPARSE_MMA_MASK
	.align		4
.L_631:
        /*0038*/ 	.byte	0x03, 0x50
        /*003a*/ 	.short	0x0000


	//----- nvinfo : EIATTR_MAXREG_COUNT
	.align		4
        /*003c*/ 	.byte	0x03, 0x1b
        /*003e*/ 	.short	0x00ff


	//----- nvinfo : EIATTR_MERCURY_ISA_VERSION
	.align		4
        /*0040*/ 	.byte	0x03, 0x5f
        /*0042*/ 	.short	0x0101


	//----- nvinfo : EIATTR_VRC_CTA_INIT_COUNT
	.align		4
        /*0044*/ 	.byte	0x02, 0x4a
	.zero		1
	.zero		1


	//----- nvinfo : EIATTR_EXIT_INSTR_OFFSETS
	.align		4
        /*0048*/ 	.byte	0x04, 0x1c
        /*004a*/ 	.short	(.L_633 - .L_632)


	//   ....[0]....
.L_632:
        /*004c*/ 	.word	0x00000080


	//----- nvinfo : EIATTR_CBANK_PARAM_SIZE
	.align		4
.L_633:
        /*0050*/ 	.byte	0x03, 0x19
        /*0052*/ 	.short	0x0010


	//----- nvinfo : EIATTR_PARAM_CBANK
	.align		4
        /*0054*/ 	.byte	0x04, 0x0a
        /*0056*/ 	.short	(.L_635 - .L_634)
	.align		4
.L_634:
        /*0058*/ 	.word	index@(.nv.constant0._Z6hbneu2Pb7__half2S0_)
        /*005c*/ 	.short	0x0380
        /*005e*/ 	.short	0x0010


	//----- nvinfo : EIATTR_SW_WAR
	.align		4
.L_635:
        /*0060*/ 	.byte	0x04, 0x36
        /*0062*/ 	.short	(.L_637 - .L_636)
.L_636:
        /*0064*/ 	.word	0x00000008
.L_637:


//--------------------- .nv.info._Z5hbne2Pb7__half2S0_ --------------------------
	.section	.nv.info._Z5hbne2Pb7__half2S0_,"",@"SHT_CUDA_INFO"
	.sectionflags	@""
	.align	4


	//----- nvinfo : EIATTR_CUDA_API_VERSION
	.align		4
        /*0000*/ 	.byte	0x04, 0x37
        /*0002*/ 	.short	(.L_639 - .L_638)
.L_638:
        /*0004*/ 	.word	0x00000082


	//----- nvinfo : EIATTR_KPARAM_INFO
	.align		4
.L_639:
        /*0008*/ 	.byte	0x04, 0x17
        /*000a*/ 	.short	(.L_641 - .L_640)
.L_640:
        /*000c*/ 	.word	0x00000000
        /*0010*/ 	.short	0x0002
        /*0012*/ 	.short	0x000c
        /*0014*/ 	.byte	0x00, 0xf0, 0x11, 0x00


	//----- nvinfo : EIATTR_KPARAM_INFO
	.align		4
.L_641:
        /*0018*/ 	.byte	0x04, 0x17
        /*001a*/ 	.short	(.L_643 - .L_642)
.L_642:
        /*001c*/ 	.word	0x00000000
        /*0020*/ 	.short	0x0001
        /*0022*/ 	.short	0x0008
        /*0024*/ 	.byte	0x00, 0xf0, 0x11, 0x00


	//----- nvinfo : EIATTR_KPARAM_INFO
	.align		4
.L_643:
        /*0028*/ 	.byte	0x04, 0x17
        /*002a*/ 	.short	(.L_645 - .L_644)
.L_644:
        /*002c*/ 	.word	0x00000000
        /*0030*/ 	.short	0x0000
        /*0032*/ 	.short	0x0000
        /*0034*/ 	.byte	0x00, 0xf5, 0x21, 0x00


	//----- nvinfo : EIATTR_SPARSE_MMA_MASK
	.align		4
.L_645:
        /*0038*/ 	.byte	0x03, 0x50
        /*003a*/ 	.short	0x0000


	//----- nvinfo : EIATTR_MAXREG_COUNT
	.align		4
        /*003c*/ 	.byte	0x03, 0x1b
        /*003e*/ 	.short	0x00ff


	//----- nvinfo : EIATTR_MERCURY_ISA_VERSION
	.align		4
        /*0040*/ 	.byte	0x03, 0x5f
        /*0042*/ 	.short	0x0101


	//----- nvinfo : EIATTR_VRC_CTA_INIT_COUNT
	.align		4
        /*0044*/ 	.byte	0x02, 0x4a
	.zero		1
	.zero		1


	//----- nvinfo : EIATTR_EXIT_INSTR_OFFSETS
	.align		4
        /*0048*/ 	.byte	0x04, 0x1c
        /*004a*/ 	.short	(.L_647 - .L_646)


	//   ....[0]....
.L_646:
        /*004c*/ 	.word	0x00000080


	//----- nvinfo : EIATTR_CBANK_PARAM_SIZE
	.align		4
.L_647:
        /*0050*/ 	.byte	0x03, 0x19
        /*0052*/ 	.short	0x0010


	//----- nvinfo : EIATTR_PARAM_CBANK
	.align		4
        /*0054*/ 	.byte	0x04, 0x0a
        /*0056*/ 	.short	(.L_649 - .L_648)
	.align		4
.L_648:
        /*0058*/ 	.word	index@(.nv.constant0._Z5hbne2Pb7__half2S0_)
        /*005c*/ 	.short	0x0380
        /*005e*/ 	.short	0x0010


	//----- nvinfo : EIATTR_SW_WAR
	.align		4
.L_649:
        /*0060*/ 	.byte	0x04, 0x36
        /*0062*/ 	.short	(.L_651 - .L_650)
.L_650:
        /*0064*/ 	.word	0x00000008
.L_651:


//--------------------- .nv.info._Z6hbltu2Pb7__half2S0_ --------------------------
	.section	.nv.info._Z6hbltu2Pb7__half2S0_,"",@"SHT_CUDA_INFO"
	.sectionflags	@""
	.align	4


	//----- nvinfo : EIATTR_CUDA_API_VERSION
	.align		4
        /*0000*/ 	.byte	0x04, 0x37
        /*0002*/ 	.short	(.L_653 - .L_652)
.L_652:
        /*0004*/ 	.word	0x00000082


	//----- nvinfo : EIATTR_KPARAM_INFO
	.align		4
.L_653:
        /*0008*/ 	.byte	0x04, 0x17
        /*000a*/ 	.short	(.L_655 - .L_654)
.L_654:
        /*000c*/ 	.word	0x00000000
        /*0010*/ 	.short	0x0002
        /*0012*/ 	.short	0x000c
        /*0014*/ 	.byte	0x00, 0xf0, 0x11, 0x00


	//----- nvinfo : EIATTR_KPARAM_INFO
	.align		4
.L_655:
        /*0018*/ 	.byte	0x04, 0x17
        /*001a*/ 	.short	(.L_657 - .L_656)
.L_656:
        /*001c*/ 	.word	0x00000000
        /*0020*/ 	.short	0x0001
        /*0022*/ 	.short	0x0008
        /*0024*/ 	.byte	0x00, 0xf0, 0x11, 0x00


	//----- nvinfo : EIATTR_KPARAM_INFO
	.align		4
.L_657:
        /*0028*/ 	.byte	0x04, 0x17
        /*002a*/ 	.short	(.L_659 - .L_658)
.L_658:
        /*002c*/ 	.word	0x00000000
        /*0030*/ 	.short	0x0000
        /*0032*/ 	.short	0x0000
        /*0034*/ 	.byte	0x00, 0xf5, 0x21, 0x00


	//----- nvinfo : EIATTR_SPARSE_MMA_MASK
	.align		4
.L_659:
        /*0038*/ 	.byte	0x03, 0x50
        /*003a*/ 	.short	0x0000


	//----- nvinfo : EIATTR_MAXREG_COUNT
	.align		4
        /*003c*/ 	.byte	0x03, 0x1b
        /*003e*/ 	.short	0x00ff


	//----- nvinfo : EIATTR_MERCURY_ISA_VERSION
	.align		4
        /*0040*/ 	.byte	0x03, 0x5f
        /*0042*/ 	.short	0x0101


	//----- nvinfo : EIATTR_VRC_CTA_INIT_COUNT
	.align		4
        /*0044*/ 	.byte	0x02, 0x4a
	.zero		1
	.zero		1


	//----- nvinfo : EIATTR_EXIT_INSTR_OFFSETS
	.align		4
        /*0048*/ 	.byte	0x04, 0x1c
        /*004a*/ 	.short	(.L_661 - .L_660)


	//   ....[0]....
.L_660:
        /*004c*/ 	.word	0x00000080


	//----- nvinfo : EIATTR_CBANK_PARAM_SIZE
	.align		4
.L_661:
        /*0050*/ 	.byte	0x03, 0x19
        /*0052*/ 	.short	0x0010


	//----- nvinfo : EIATTR_PARAM_CBANK
	.align		4
        /*0054*/ 	.byte	0x04, 0x0a
        /*0056*/ 	.short	(.L_663 - .L_662)
	.align		4
.L_662:
        /*0058*/ 	.word	index@(.nv.constant0._Z6hbltu2Pb7__half2S0_)
        /*005c*/ 	.short	0x0380
        /*005e*/ 	.short	0x0010


	//----- nvinfo : EIATTR_SW_WAR
	.align		4
.L_663:
        /*0060*/ 	.byte	0x04, 0x36
        /*0062*/ 	.short	(.L_665 - .L_664)
.L_664:
        /*0064*/ 	.word	0x00000008
.L_665:


//--------------------- .nv.info._Z5hblt2Pb7__half2S0_ --------------------------
	.section	.nv.info._Z5hblt2Pb7__half2S0_,"",@"SHT_CUDA_INFO"
	.sectionflags	@""
	.align	4


	//----- nvinfo : EIATTR_CUDA_API_VERSION
	.align		4
        /*0000*/ 	.byte	0x04, 0x37
        /*0002*/ 	.short	(.L_667 - .L_666)
.L_666:
        /*0004*/ 	.word	0x00000082


	//----- nvinfo : EIATTR_KPARAM_INFO
	.align		4
.L_667:
        /*0008*/ 	.byte	0x04, 0x17
        /*000a*/ 	.short	(.L_669 - .L_668)
.L_668:
        /*000c*/ 	.word	0x00000000
        /*0010*/ 	.short	0x0002
        /*0012*/ 	.short	0x000c
        /*0014*/ 	.byte	0x00, 0xf0, 0x11, 0x00


	//----- nvinfo : EIATTR_KPARAM_INFO
	.align		4
.L_669:
        /*0018*/ 	.byte	0x04, 0x17
        /*001a*/ 	.short	(.L_671 - .L_670)
.L_670:
        /*001c*/ 	.word	0x00000000
        /*0020*/ 	.short	0x0001
        /*0022*/ 	.short	0x0008
        /*0024*/ 	.byte	0x00, 0xf0, 0x11, 0x00


	//----- nvinfo : EIATTR_KPARAM_INFO
	.align		4
.L_671:
        /*0028*/ 	.byte	0x04, 0x17
        /*002a*/ 	.short	(.L_673 - .L_672)
.L_672:
        /*002c*/ 	.word	0x00000000
        /*0030*/ 	.short	0x0000
        /*0032*/ 	.short	0x0000
        /*0034*/ 	.byte	0x00, 0xf5, 0x21, 0x00


	//----- nvinfo : EIATTR_SPARSE_MMA_MASK
	.align		4
.L_673:
        /*0038*/ 	.byte	0x03, 0x50
        /*003a*/ 	.short	0x0000


	//----- nvinfo : EIATTR_MAXREG_COUNT
	.align		4
        /*003c*/ 	.byte	0x03, 0x1b
        /*003e*/ 	.short	0x00ff


	//----- nvinfo : EIATTR_MERCURY_ISA_VERSION
	.align		4
        /*0040*/ 	.byte	0x03, 0x5f
        /*0042*/ 	.short	0x0101


	//----- nvinfo : EIATTR_VRC_CTA_INIT_COUNT
	.align		4
        /*0044*/ 	.byte	0x02, 0x4a
	.zero		1
	.zero		1


	//----- nvinfo : EIATTR_EXIT_INSTR_OFFSETS
	.align		4
        /*0048*/ 	.byte	0x04, 0x1c
        /*004a*/ 	.short	(.L_675 - .L_674)


	//   ....[0]....
.L_674:
        /*004c*/ 	.word	0x00000080


	//----- nvinfo : EIATTR_CBANK_PARAM_SIZE
	.align		4
.L_675:
        /*0050*/ 	.byte	0x03, 0x19
        /*0052*/ 	.short	0x0010


	//----- nvinfo : EIATTR_PARAM_CBANK
	.align		4
        /*0054*/ 	.byte	0x04, 0x0a
        /*0056*/ 	.short	(.L_677 - .L_676)
	.align		4
.L_676:
        /*0058*/ 	.word	index@(.nv.constant0._Z5hblt2Pb7__half2S0_)
        /*005c*/ 	.short	0x0380
        /*005e*/ 	.short	0x0010


	//----- nvinfo : EIATTR_SW_WAR
	.align		4
.L_677:
        /*0060*/ 	.byte	0x04, 0x36
        /*0062*/ 	.short	(.L_679 - .L_678)
.L_678:
        /*0064*/ 	.word	0x00000008
.L_679:


//--------------------- .nv.info._Z6hbleu2Pb7__half2S0_ --------------------------
	.section	.nv.info._Z6hbleu2Pb7__half2S0_,"",@"SHT_CUDA_INFO"
	.sectionflags	@""
	.align	4


	//----- nvinfo : EIATTR_CUDA_API_VERSION
	.align		4
        /*0000*/ 	.byte	0x04, 0x37
        /*0002*/ 	.short	(.L_681 - .L_680)
.L_680:
        /*0004*/ 	.word	0x00000082


	//----- nvinfo : EIATTR_KPARAM_INFO
	.align		4
.L_681:
        /*0008*/ 	.byte	0x04, 0x17
        /*000a*/ 	.short	(.L_683 - .L_682)
.L_682:
        /*000c*/ 	.word	0x00000000
        /*0010*/ 	.short	0x0002
        /*0012*/ 	.short	0x000c
        /*0014*/ 	.byte	0x00, 0xf0, 0x11, 0x00


	//----- nvinfo : EIATTR_KPARAM_INFO
	.align		4
.L_683:
        /*0018*/ 	.byte	0x04, 0x17
        /*001a*/ 	.short	(.L_685 - .L_684)
.L_684:
        /*001c*/ 	.word	0x00000000
        /*0020*/ 	.short	0x0001
        /*0022*/ 	.short	0x0008
        /*0024*/ 	.byte	0x00, 0xf0, 0x11, 0x00


	//----- nvinfo : EIATTR_KPARAM_INFO
	.align		4
.L_685:
        /*0028*/ 	.byte	0x04, 0x17
        /*002a*/ 	.short	(.L_687 - .L_686)
.L_686:
        /*002c*/ 	.word	0x00000000
        /*0030*/ 	.short	0x0000
        /*0032*/ 	.short	0x0000
        /*0034*/ 	.byte	0x00, 0xf5, 0x21, 0x00


	//----- nvinfo : EIATTR_SPARSE_MMA_MASK
	.align		4
.L_687:
        /*0038*/ 	.byte	0x03, 0x50
        /*003a*/ 	.short	0x0000


	//----- nvinfo : EIATTR_MAXREG_COUNT
	.align		4
        /*003c*/ 	.byte	0x03, 0x1b
        /*003e*/ 	.short	0x00ff


	//----- nvinfo : EIATTR_MERCURY_ISA_VERSION
	.align		4
        /*0040*/ 	.byte	0x03, 0x5f
        /*0042*/ 	.short	0x0101


	//----- nvinfo : EIATTR_VRC_CTA_INIT_COUNT
	.align		4
        /*0044*/ 	.byte	0x02, 0x4a
	.zero		1
	.zero		1


	//----- nvinfo : EIATTR_EXIT_INSTR_OFFSETS
	.align		4
        /*0048*/ 	.byte	0x04, 0x1c
        /*004a*/ 	.short	(.L_689 - .L_688)


	//   ....[0]....
.L_688:
        /*004c*/ 	.word	0x00000080


	//----- nvinfo : EIATTR_CBANK_PARAM_SIZE
	.align		4
.L_689:
        /*0050*/ 	.byte	0x03, 0x19
        /*0052*/ 	.short	0x0010


	//----- nvinfo : EIATTR_PARAM_CBANK
	.align		4
        /*0054*/ 	.byte	0x04, 0x0a
        /*0056*/ 	.short	(.L_691 - .L_690)
	.align		4
.L_690:
        /*0058*/ 	.word	index@(.nv.constant0._Z6hbleu2Pb7__half2S0_)
        /*005c*/ 	.short	0x0380
        /*005e*/ 	.short	0x0010


	//----- nvinfo : EIATTR_SW_WAR
	.align		4
.L_691:
        /*0060*/ 	.byte	0x04, 0x36
        /*0062*/ 	.short	(.L_693 - .L_692)
.L_692:
        /*0064*/ 	.word	0x00000008
.L_693:


//--------------------- .nv.info._Z5hble2Pb7__half2S0_ --------------------------
	.section	.nv.info._Z5hble2Pb7__half2S0_,"",@"SHT_CUDA_INFO"
	.sectionflags	@""
	.align	4


	//----- nvinfo : EIATTR_CUDA_API_VERSION
	.align		4
        /*0000*/ 	.byte	0x04, 0x37
        /*0002*/ 	.short	(.L_695 - .L_694)
.L_694:
        /*0004*/ 	.word	0x00000082


	//----- nvinfo : EIATTR_KPARAM_INFO
	.align		4
.L_695:
        /*0008*/ 	.byte	0x04, 0x17
        /*000a*/ 	.short	(.L_697 - .L_696)
.L_696:
        /*000c*/ 	.word	0x00000000
        /*0010*/ 	.short	0x0002
        /*0012*/ 	.short	0x000c
        /*0014*/ 	.byte	0x00, 0xf0, 0x11, 0x00


	//----- nvinfo : EIATTR_KPARAM_INFO
	.align		4
.L_697:
        /*0018*/ 	.byte	0x04, 0x17
        /*001a*/ 	.short	(.L_699 - .L_698)
.L_698:
        /*001c*/ 	.word	0x00000000
        /*0020*/ 	.short	0x0001
        /*0022*/ 	.short	0x0008
        /*0024*/ 	.byte	0x00, 0xf0, 0x11, 0x00


	//----- nvinfo : EIATTR_KPARAM_INFO
	.align		4
.L_699:
        /*0028*/ 	.byte	0x04, 0x17
        /*002a*/ 	.short	(.L_701 - .L_700)
.L_700:
        /*002c*/ 	.word	0x00000000
        /*0030*/ 	.short	0x0000
        /*0032*/ 	.short	0x0000
        /*0034*/ 	.byte	0x00, 0xf5, 0x21, 0x00


	//----- nvinfo : EIATTR_SPARSE_MMA_MASK
	.align		4
.L_701:
        /*0038*/ 	.byte	0x03, 0x50
        /*003a*/ 	.short	0x0000


	//----- nvinfo : EIATTR_MAXREG_COUNT
	.align		4
        /*003c*/ 	.byte	0x03, 0x1b
        /*003e*/ 	.short	0x00ff


	//----- nvinfo : EIATTR_MERCURY_ISA_VERSION
	.align		4
        /*0040*/ 	.byte	0x03, 0x5f
        /*0042*/ 	.short	0x0101


	//----- nvinfo : EIATTR_VRC_CTA_INIT_COUNT
	.align		4
        /*0044*/ 	.byte	0x02, 0x4a
	.zero		1
	.zero		1


	//----- nvinfo : EIATTR_EXIT_INSTR_OFFSETS
	.align		4
        /*0048*/ 	.byte	0x04, 0x1c
        /*004a*/ 	.short	(.L_703 - .L_702)


	//   ....[0]....
.L_702:
        /*004c*/ 	.word	0x00000080


	//----- nvinfo : EIATTR_CBANK_PARAM_SIZE
	.align		4
.L_703:
        /*0050*/ 	.byte	0x03, 0x19
        /*0052*/ 	.short	0x0010


	//----- nvinfo : EIATTR_PARAM_CBANK
	.align		4
        /*0054*/ 	.byte	0x04, 0x0a
        /*0056*/ 	.short	(.L_705 - .L_704)
	.align		4
.L_704:
        /*0058*/ 	.word	index@(.nv.constant0._Z5hble2Pb7__half2S0_)
        /*005c*/ 	.short	0x0380
        /*005e*/ 	.short	0x0010


	//----- nvinfo : EIATTR_SW_WAR
	.align		4
.L_705:
        /*0060*/ 	.byte	0x04, 0x36
        /*0062*/ 	.short	(.L_707 - .L_706)
.L_706:
        /*0064*/ 	.word	0x00000008
.L_707:


//--------------------- .nv.info._Z6hbgtu2Pb7__half2S0_ --------------------------
	.section	.nv.info._Z6hbgtu2Pb7__half2S0_,"",@"SHT_CUDA_INFO"
	.sectionflags	@""
	.align	4


	//----- nvinfo : EIATTR_CUDA_API_VERSION
	.align		4
        /*0000*/ 	.byte	0x04, 0x37
        /*0002*/ 	.short	(.L_709 - .L_708)
.L_708:
        /*0004*/ 	.word	0x00000082


	//----- nvinfo : EIATTR_KPARAM_INFO
	.align		4
.L_709:
        /*0008*/ 	.byte	0x04, 0x17
        /*000a*/ 	.short	(.L_711 - .L_710)
.L_710:
        /*000c*/ 	.word	0x00000000
        /*0010*/ 	.short	0x0002
        /*0012*/ 	.short	0x000c
        /*0014*/ 	.byte	0x00, 0xf0, 0x11, 0x00


	//----- nvinfo : EIATTR_KPARAM_INFO
	.align		4
.L_711:
        /*0018*/ 	.byte	0x04, 0x17
        /*001a*/ 	.short	(.L_713 - .L_712)
.L_712:
        /*001c*/ 	.word	0x00000000
        /*0020*/ 	.short	0x0001
        /*0022*/ 	.short	0x0008
        /*0024*/ 	.byte	0x00, 0xf0, 0x11, 0x00


	//----- nvinfo : EIATTR_KPARAM_INFO
	.align		4
.L_713:
        /*0028*/ 	.byte	0x04, 0x17
        /*002a*/ 	.short	(.L_715 - .L_714)
.L_714:
        /*002c*/ 	.word	0x00000000
        /*0030*/ 	.short	0x0000
        /*0032*/ 	.short	0x0000
        /*0034*/ 	.byte	0x00, 0xf5, 0x21, 0x00


	//----- nvinfo : EIATTR_SPARSE_MMA_MASK
	.align		4
.L_715:
        /*0038*/ 	.byte	0x03, 0x50
        /*003a*/ 	.short	0x0000


	//----- nvinfo : EIATTR_MAXREG_COUNT
	.align		4
        /*003c*/ 	.byte	0x03, 0x1b
        /*003e*/ 	.short	0x00ff


	//----- nvinfo : EIATTR_MERCURY_ISA_VERSION
	.align		4
        /*0040*/ 	.byte	0x03, 0x5f
        /*0042*/ 	.short	0x0101


	//----- nvinfo : EIATTR_VRC_CTA_INIT_COUNT
	.align		4
        /*0044*/ 	.byte	0x02, 0x4a
	.zero		1
	.zero		1


	//----- nvinfo : EIATTR_EXIT_INSTR_OFFSETS
	.align		4
        /*0048*/ 	.byte	0x04, 0x1c
        /*004a*/ 	.short	(.L_717 - .L_716)


	//   ....[0]....
.L_716:
        /*004c*/ 	.word	0x00000080


	//----- nvinfo : EIATTR_CBANK_PARAM_SIZE
	.align		4
.L_717:
        /*0050*/ 	.byte	0x03, 0x19
        /*0052*/ 	.short	0x0010


	//----- nvinfo : EIATTR_PARAM_CBANK
	.align		4
        /*0054*/ 	.byte	0x04, 0x0a
        /*0056*/ 	.short	(.L_719 - .L_718)
	.align		4
.L_718:
        /*0058*/ 	.word	index@(.nv.constant0._Z6hbgtu2Pb7__half2S0_)
        /*005c*/ 	.short	0x0380
        /*005e*/ 	.short	0x0010


	//----- nvinfo : EIATTR_SW_WAR
	.align		4
.L_719:
        /*0060*/ 	.byte	0x04, 0x36
        /*0062*/ 	.short	(.L_721 - .L_720)
.L_720:
        /*0064*/ 	.word	0x00000008
.L_721:


//--------------------- .nv.info._Z5hbgt2Pb7__half2S0_ --------------------------
	.section	.nv.info._Z5hbgt2Pb7__half2S0_,"",@"SHT_CUDA_INFO"
	.sectionflags	@""
	.align	4


	//----- nvinfo : EIATTR_CUDA_API_VERSION
	.align		4
        /*0000*/ 	.byte	0x04, 0x37
        /*0002*/ 	.short	(.L_723 - .L_722)
.L_722:
        /*0004*/ 	.word	0x00000082


	//----- nvinfo : EIATTR_KPARAM_INFO
	.align		4
.L_723:
        /*0008*/ 	.byte	0x04, 0x17
        /*000a*/ 	.short	(.L_725 - .L_724)
.L_724:
        /*000c*/ 	.word	0x00000000
        /*0010*/ 	.short	0x0002
        /*0012*/ 	.short	0x000c
        /*0014*/ 	.byte	0x00, 0xf0, 0x11, 0x00


	//----- nvinfo : EIATTR_KPARAM_INFO
	.align		4
.L_725:
        /*0018*/ 	.byte	0x04, 0x17
        /*001a*/ 	.short	(.L_727 - .L_726)
.L_726:
        /*001c*/ 	.word	0x00000000
        /*0020*/ 	.short	0x0001
        /*0022*/ 	.short	0x0008
        /*0024*/ 	.byte	0x00, 0xf0, 0x11, 0x00


	//----- nvinfo : EIATTR_KPARAM_INFO
	.align		4
.L_727:
        /*0028*/ 	.byte	0x04, 0x17
        /*002a*/ 	.short	(.L_729 - .L_728)
.L_728:
        /*002c*/ 	.word	0x00000000
        /*0030*/ 	.short	0x0000
        /*0032*/ 	.short	0x0000
        /*0034*/ 	.byte	0x00, 0xf5, 0x21, 0x00


	//----- nvinfo : EIATTR_SPARSE_MMA_MASK
	.align		4
.L_729:
        /*0038*/ 	.byte	0x03, 0x50
        /*003a*/ 	.short	0x0000


	//----- nvinfo : EIATTR_MAXREG_COUNT
	.align		4
        /*003c*/ 	.byte	0x03, 0x1b
        /*003e*/ 	.short	0x00ff


	//----- nvinfo : EIATTR_MERCURY_ISA_VERSION
	.align		4
        /*0040*/ 	.byte	0x03, 0x5f
        /*0042*/ 	.short	0x0101


	//----- nvinfo : EIATTR_VRC_CTA_INIT_COUNT
	.align		4
        /*0044*/ 	.byte	0x02, 0x4a
	.zero		1
	.zero		1


	//----- nvinfo : EIATTR_EXIT_INSTR_OFFSETS
	.align		4
        /*0048*/ 	.byte	0x04, 0x1c
        /*004a*/ 	.short	(.L_731 - .L_730)


	//   ....[0]....
.L_730:
        /*004c*/ 	.word	0x00000080


	//----- nvinfo : EIATTR_CBANK_PARAM_SIZE
	.align		4
.L_731:
        /*0050*/ 	.byte	0x03, 0x19
        /*0052*/ 	.short	0x0010


	//----- nvinfo : EIATTR_PARAM_CBANK
	.align		4
        /*0054*/ 	.byte	0x04, 0x0a
        /*0056*/ 	.short	(.L_733 - .L_732)
	.align		4
.L_732:
        /*0058*/ 	.word	index@(.nv.constant0._Z5hbgt2Pb7__half2S0_)
        /*005c*/ 	.short	0x0380
        /*005e*/ 	.short	0x0010


	//----- nvinfo : EIATTR_SW_WAR
	.align		4
.L_733:
        /*0060*/ 	.byte	0x04, 0x36
        /*0062*/ 	.short	(.L_735 - .L_734)
.L_734:
        /*0064*/ 	.word	0x00000008
.L_735:


//--------------------- .nv.info._Z6hbgeu2Pb7__half2S0_ --------------------------
	.section	.nv.info._Z6hbgeu2Pb7__half2S0_,"",@"SHT_CUDA_INFO"
	.sectionflags	@""
	.align	4


	//----- nvinfo : EIATTR_CUDA_API_VERSION
	.align		4
        /*0000*/ 	.byte	0x04, 0x37
        /*0002*/ 	.short	(.L_737 - .L_736)
.L_736:
        /*0004*/ 	.word	0x00000082


	//----- nvinfo : EIATTR_KPARAM_INFO
	.align		4
.L_737:
        /*0008*/ 	.byte	0x04, 0x17
        /*000a*/ 	.short	(.L_739 - .L_738)
.L_738:
        /*000c*/ 	.word	0x00000000
        /*0010*/ 	.short	0x0002
        /*0012*/ 	.short	0x000c
        /*0014*/ 	.byte	0x00, 0xf0, 0x11, 0x00


	//----- nvinfo : EIATTR_KPARAM_INFO
	.align		4
.L_739:
        /*0018*/ 	.byte	0x04, 0x17
        /*001a*/ 	.short	(.L_741 - .L_740)
.L_740:
        /*001c*/ 	.word	0x00000000
        /*0020*/ 	.short	0x0001
        /*0022*/ 	.short	0x0008
        /*0024*/ 	.byte	0x00, 0xf0, 0x11, 0x00


	//----- nvinfo : EIATTR_KPARAM_INFO
	.align		4
.L_741:
        /*0028*/ 	.byte	0x04, 0x17
        /*002a*/ 	.short	(.L_743 - .L_742)
.L_742:
        /*002c*/ 	.word	0x00000000
        /*0030*/ 	.short	0x0000
        /*0032*/ 	.short	0x0000
        /*0034*/ 	.byte	0x00, 0xf5, 0x21, 0x00


	//----- nvinfo : EIATTR_SPARSE_MMA_MASK
	.align		4
.L_743:
        /*0038*/ 	.byte	0x03, 0x50
        /*003a*/ 	.short	0x0000


	//----- nvinfo : EIATTR_MAXREG_COUNT
	.align		4
        /*003c*/ 	.byte	0x03, 0x1b
        /*003e*/ 	.short	0x00ff


	//----- nvinfo : EIATTR_MERCURY_ISA_VERSION
	.align		4
        /*0040*/ 	.byte	0x03, 0x5f
        /*0042*/ 	.short	0x0101


	//----- nvinfo : EIATTR_VRC_CTA_INIT_COUNT
	.align		4
        /*0044*/ 	.byte	0x02, 0x4a
	.zero		1
	.zero		1


	//----- nvinfo : EIATTR_EXIT_INSTR_OFFSETS
	.align		4
        /*0048*/ 	.byte	0x04, 0x1c
        /*004a*/ 	.short	(.L_745 - .L_744)


	//   ....[0]....
.L_744:
        /*004c*/ 	.word	0x00000080


	//----- nvinfo : EIATTR_CBANK_PARAM_SIZE
	.align		4
.L_745:
        /*0050*/ 	.byte	0x03, 0x19
        /*0052*/ 	.short	0x0010


	//----- nvinfo : EIATTR_PARAM_CBANK
	.align		4
        /*0054*/ 	.byte	0x04, 0x0a
        /*0056*/ 	.short	(.L_747 - .L_746)
	.align		4
.L_746:
        /*0058*/ 	.word	index@(.nv.constant0._Z6hbgeu2Pb7__half2S0_)
        /*005c*/ 	.short	0x0380
        /*005e*/ 	.short	0x0010


	//----- nvinfo : EIATTR_SW_WAR
	.align		4
.L_747:
        /*0060*/ 	.byte	0x04, 0x36
        /*0062*/ 	.short	(.L_749 - .L_748)
.L_748:
        /*0064*/ 	.word	0x00000008
.L_749:


//--------------------- .nv.info._Z5hbge2Pb7__half2S0_ --------------------------
	.section	.nv.info._Z5hbge2Pb7__half2S0_,"",@"SHT_CUDA_INFO"
	.sectionflags	@""
	.align	4


	//----- nvinfo : EIATTR_CUDA_API_VERSION
	.align		4
        /*0000*/ 	.byte	0x04, 0x37
        /*0002*/ 	.short	(.L_751 - .L_750)
.L_750:
        /*0004*/ 	.word	0x00000082


	//----- nvinfo : EIATTR_KPARAM_INFO
	.align		4
.L_751:
        /*0008*/ 	.byte	0x04, 0x17
        /*000a*/ 	.short	(.L_753 - .L_752)
.L_752:
        /*000c*/ 	.word	0x00000000
        /*0010*/ 	.short	0x0002
        /*0012*/ 	.short	0x000c
        /*0014*/ 	.byte	0x00, 0xf0, 0x11, 0x00


	//----- nvinfo : EIATTR_KPARAM_INFO
	.align		4
.L_753:
        /*0018*/ 	.byte	0x04, 0x17
        /*001a*/ 	.short	(.L_755 - .L_754)
.L_754:
        /*001c*/ 	.word	0x00000000
        /*0020*/ 	.short	0x0001
        /*0022*/ 	.short	0x0008
        /*0024*/ 	.byte	0x00, 0xf0, 0x11, 0x00


	//----- nvinfo : EIATTR_KPARAM_INFO
	.align		4
.L_755:
        /*0028*/ 	.byte	0x04, 0x17
        /*002a*/ 	.short	(.L_757 - .L_756)
.L_756:
        /*002c*/ 	.word	0x00000000
        /*0030*/ 	.short	0x0000
        /*0032*/ 	.short	0x0000
        /*0034*/ 	.byte	0x00, 0xf5, 0x21, 0x00


	//----- nvinfo : EIATTR_SPARSE_MMA_MASK
	.align		4
.L_757:
        /*0038*/ 	.byte	0x03, 0x50
        /*003a*/ 	.short	0x0000


	//----- nvinfo : EIATTR_MAXREG_COUNT
	.align		4
        /*003c*/ 	.byte	0x03, 0x1b
        /*003e*/ 	.short	0x00ff


	//----- nvinfo : EIATTR_MERCURY_ISA_VERSION
	.align		4
        /*0040*/ 	.byte	0x03, 0x5f
        /*0042*/ 	.short	0x0101


	//----- nvinfo : EIATTR_VRC_CTA_INIT_COUNT
	.align		4
        /*0044*/ 	.byte	0x02, 0x4a
	.zero		1
	.zero		1


	//----- nvinfo : EIATTR_EXIT_INSTR_OFFSETS
	.align		4
        /*0048*/ 	.byte	0x04, 0x1c
        /*004a*/ 	.short	(.L_759 - .L_758)


	//   ....[0]....
.L_758:
        /*004c*/ 	.word	0x00000080


	//----- nvinfo : EIATTR_CBANK_PARAM_SIZE
	.align		4
.L_759:
        /*0050*/ 	.byte	0x03, 0x19
        /*0052*/ 	.short	0x0010


	//----- nvinfo : EIATTR_PARAM_CBANK
	.align		4
        /*0054*/ 	.byte	0x04, 0x0a
        /*0056*/ 	.short	(.L_761 - .L_760)
	.align		4
.L_760:
        /*0058*/ 	.word	index@(.nv.constant0._Z5hbge2Pb7__half2S0_)
        /*005c*/ 	.short	0x0380
        /*005e*/ 	.short	0x0010


	//----- nvinfo : EIATTR_SW_WAR
	.align		4
.L_761:
        /*0060*/ 	.byte	0x04, 0x36
        /*0062*/ 	.short	(.L_763 - .L_762)
.L_762:
        /*0064*/ 	.word	0x00000008
.L_763:


//--------------------- .nv.info._Z6hbequ2Pb7__half2S0_ --------------------------
	.section	.nv.info._Z6hbequ2Pb7__half2S0_,"",@"SHT_CUDA_INFO"
	.sectionflags	@""
	.align	4


	//----- nvinfo : EIATTR_CUDA_API_VERSION
	.align		4
        /*0000*/ 	.byte	0x04, 0x37
        /*0002*/ 	.short	(.L_765 - .L_764)
.L_764:
        /*0004*/ 	.word	0x00000082


	//----- nvinfo : EIATTR_KPARAM_INFO
	.align		4
.L_765:
        /*0008*/ 	.byte	0x04, 0x17
        /*000a*/ 	.short	(.L_767 - .L_766)
.L_766:
        /*000c*/ 	.word	0x00000000
        /*0010*/ 	.short	0x0002
        /*0012*/ 	.short	0x000c
        /*0014*/ 	.byte	0x00, 0xf0, 0x11, 0x00


	//----- nvinfo : EIATTR_KPARAM_INFO
	.align		4
.L_767:
        /*0018*/ 	.byte	0x04, 0x17
        /*001a*/ 	.short	(.L_769 - .L_768)
.L_768:
        /*001c*/ 	.word	0x00000000
        /*0020*/ 	.short	0x0001
        /*0022*/ 	.short	0x0008
        /*0024*/ 	.byte	0x00, 0xf0, 0x11, 0x00


	//----- nvinfo : EIATTR_KPARAM_INFO
	.align		4
.L_769:
        /*0028*/ 	.byte	0x04, 0x17
        /*002a*/ 	.short	(.L_771 - .L_770)
.L_770:
        /*002c*/ 	.word	0x00000000
        /*0030*/ 	.short	0x0000
        /*0032*/ 	.short	0x0000
        /*0034*/ 	.byte	0x00, 0xf5, 0x21, 0x00


	//----- nvinfo : EIATTR_SPARSE_MMA_MASK
	.align		4
.L_771:
        /*0038*/ 	.byte	0x03, 0x50
        /*003a*/ 	.short	0x0000


	//----- nvinfo : EIATTR_MAXREG_COUNT
	.align		4
        /*003c*/ 	.byte	0x03, 0x1b
        /*003e*/ 	.short	0x00ff


	//----- nvinfo : EIATTR_MERCURY_ISA_VERSION
	.align		4
        /*0040*/ 	.byte	0x03, 0x5f
        /*0042*/ 	.short	0x0101


	//----- nvinfo : EIATTR_VRC_CTA_INIT_COUNT
	.align		4
        /*0044*/ 	.byte	0x02, 0x4a
	.zero		1
	.zero		1


	//----- nvinfo : EIATTR_EXIT_INSTR_OFFSETS
	.align		4
        /*0048*/ 	.byte	0x04, 0x1c
        /*004a*/ 	.short	(.L_773 - .L_772)


	//   ....[0]....
.L_772:
        /*004c*/ 	.word	0x00000080


	//----- nvinfo : EIATTR_CBANK_PARAM_SIZE
	.align		4
.L_773:
        /*0050*/ 	.byte	0x03, 0x19
        /*0052*/ 	.short	0x0010


	//----- nvinfo : EIATTR_PARAM_CBANK
	.align		4
        /*0054*/ 	.byte	0x04, 0x0a
        /*0056*/ 	.short	(.L_775 - .L_774)
	.align		4
.L_774:
        /*0058*/ 	.word	index@(.nv.constant0._Z6hbequ2Pb7__half2S0_)
        /*005c*/ 	.short	0x0380
        /*005e*/ 	.short	0x0010


	//----- nvinfo : EIATTR_SW_WAR
	.align		4
.L_775:
        /*0060*/ 	.byte	0x04, 0x36
        /*0062*/ 	.short	(.L_777 - .L_776)
.L_776:
        /*0064*/ 	.word	0x00000008
.L_777:


//--------------------- .nv.info._Z5hbeq2Pb7__half2S0_ --------------------------
	.section	.nv.info._Z5hbeq2Pb7__half2S0_,"",@"SHT_CUDA_INFO"
	.sectionflags	@""
	.align	4


	//----- nvinfo : EIATTR_CUDA_API_VERSION
	.align		4
        /*0000*/ 	.byte	0x04, 0x37
        /*0002*/ 	.short	(.L_779 - .L_778)
.L_778:
        /*0004*/ 	.word	0x00000082


	//----- nvinfo : EIATTR_KPARAM_INFO
	.align		4
.L_779:
        /*0008*/ 	.byte	0x04, 0x17
        /*000a*/ 	.short	(.L_781 - .L_780)
.L_780:
        /*000c*/ 	.word	0x00000000
        /*0010*/ 	.short	0x0002
        /*0012*/ 	.short	0x000c
        /*0014*/ 	.byte	0x00, 0xf0, 0x11, 0x00


	//----- nvinfo : EIATTR_KPARAM_INFO
	.align		4
.L_781:
        /*0018*/ 	.byte	0x04, 0x17
        /*001a*/ 	.short	(.L_783 - .L_782)
.L_782:
        /*001c*/ 	.word	0x00000000
        /*0020*/ 	.short	0x0001
        /*0022*/ 	.short	0x0008
        /*0024*/ 	.byte	0x00, 0xf0, 0x11, 0x00


	//----- nvinfo : EIATTR_KPARAM_INFO
	.align		4
.L_783:
        /*0028*/ 	.byte	0x04, 0x17
        /*002a*/ 	.short	(.L_785 - .L_784)
.L_784:
        /*002c*/ 	.word	0x00000000
        /*0030*/ 	.short	0x0000
        /*0032*/ 	.short	0x0000
        /*0034*/ 	.byte	0x00, 0xf5, 0x21, 0x00


	//----- nvinfo : EIATTR_SPARSE_MMA_MASK
	.align		4
.L_785:
        /*0038*/ 	.byte	0x03, 0x50
        /*003a*/ 	.short	0x0000


	//----- nvinfo : EIATTR_MAXREG_COUNT
	.align		4
        /*003c*/ 	.byte	0x03, 0x1b
        /*003e*/ 	.short	0x00ff


	//----- nvinfo : EIATTR_MERCURY_ISA_VERSION
	.align		4
        /*0040*/ 	.byte	0x03, 0x5f
        /*0042*/ 	.short	0x0101


	//----- nvinfo : EIATTR_VRC_CTA_INIT_COUNT
	.align		4
        /*0044*/ 	.byte	0x02, 0x4a
	.zero		1
	.zero		1


	//----- nvinfo : EIATTR_EXIT_INSTR_OFFSETS
	.align		4
        /*0048*/ 	.byte	0x04, 0x1c
        /*004a*/ 	.short	(.L_787 - .L_786)


	//   ....[0]....
.L_786:
        /*004c*/ 	.word	0x00000080


	//----- nvinfo : EIATTR_CBANK_PARAM_SIZE
	.align		4
.L_787:
        /*0050*/ 	.byte	0x03, 0x19
        /*0052*/ 	.short	0x0010


	//----- nvinfo : EIATTR_PARAM_CBANK
	.align		4
        /*0054*/ 	.byte	0x04, 0x0a
        /*0056*/ 	.short	(.L_789 - .L_788)
	.align		4
.L_788:
        /*0058*/ 	.word	index@(.nv.constant0._Z5hbeq2Pb7__half2S0_)
        /*005c*/ 	.short	0x0380
        /*005e*/ 	.short	0x0010


	//----- nvinfo : EIATTR_SW_WAR
	.align		4
.L_789:
        /*0060*/ 	.byte	0x04, 0x36
        /*0062*/ 	.short	(.L_791 - .L_790)
.L_790:
        /*0064*/ 	.word	0x00000008
.L_791:


//--------------------- .nv.info._Z9hsub2_satPf7__half2S0_ --------------------------
	.section	.nv.info._Z9hsub2_satPf7__half2S0_,"",@"SHT_CUDA_INFO"
	.sectionflags	@""
	.align	4


	//----- nvinfo : EIATTR_CUDA_API_VERSION
	.align		4
        /*0000*/ 	.byte	0x04, 0x37
        /*0002*/ 	.short	(.L_793 - .L_792)
.L_792:
        /*0004*/ 	.word	0x00000082


	//----- nvinfo : EIATTR_KPARAM_INFO
	.align		4
.L_793:
        /*0008*/ 	.byte	0x04, 0x17
        /*000a*/ 	.short	(.L_795 - .L_794)
.L_794:
        /*000c*/ 	.word	0x00000000
        /*0010*/ 	.short	0x0002
        /*0012*/ 	.short	0x000c
        /*0014*/ 	.byte	0x00, 0xf0, 0x11, 0x00


	//----- nvinfo : EIATTR_KPARAM_INFO
	.align		4
.L_795:
        /*0018*/ 	.byte	0x04, 0x17
        /*001a*/ 	.short	(.L_797 - .L_796)
.L_796:
        /*001c*/ 	.word	0x00000000
        /*0020*/ 	.short	0x0001
        /*0022*/ 	.short	0x0008
        /*0024*/ 	.byte	0x00, 0xf0, 0x11, 0x00


	//----- nvinfo : EIATTR_KPARAM_INFO
	.align		4
.L_797:
        /*0028*/ 	.byte	0x04, 0x17
        /*002a*/ 	.short	(.L_799 - .L_798)
.L_798:
        /*002c*/ 	.word	0x00000000
        /*0030*/ 	.short	0x0000
        /*0032*/ 	.short	0x0000
        /*0034*/ 	.byte	0x00, 0xf5, 0x21, 0x00


	//----- nvinfo : EIATTR_SPARSE_MMA_MASK
	.align		4
.L_799:
        /*0038*/ 	.byte	0x03, 0x50
        /*003a*/ 	.short	0x0000


	//----- nvinfo : EIATTR_MAXREG_COUNT
	.align		4
        /*003c*/ 	.byte	0x03, 0x1b
        /*003e*/ 	.short	0x00ff


	//----- nvinfo : EIATTR_MERCURY_ISA_VERSION
	.align		4
        /*0040*/ 	.byte	0x03, 0x5f
        /*0042*/ 	.short	0x0101


	//----- nvinfo : EIATTR_VRC_CTA_INIT_COUNT
	.align		4
        /*0044*/ 	.byte	0x02, 0x4a
	.zero		1
	.zero		1


	//----- nvinfo : EIATTR_EXIT_INSTR_OFFSETS
	.align		4
        /*0048*/ 	.byte	0x04, 0x1c
        /*004a*/ 	.short	(.L_801 - .L_800)


	//   ....[0]....
.L_800:
        /*004c*/ 	.word	0x00000090


	//----- nvinfo : EIATTR_CBANK_PARAM_SIZE
	.align		4
.L_801:
        /*0050*/ 	.byte	0x03, 0x19
        /*0052*/ 	.short	0x0010


	//----- nvinfo : EIATTR_PARAM_CBANK
	.align		4
        /*0054*/ 	.byte	0x04, 0x0a
        /*0056*/ 	.short	(.L_803 - .L_802)
	.align		4
.L_802:
        /*0058*/ 	.word	index@(.nv.constant0._Z9hsub2_satPf7__half2S0_)
        /*005c*/ 	.short	0x0380
        /*005e*/ 	.short	0x0010


	//----- nvinfo : EIATTR_SW_WAR
	.align		4
.L_803:
        /*0060*/ 	.byte	0x04, 0x36
        /*0062*/ 	.short	(.L_805 - .L_804)
.L_804:
        /*0064*/ 	.word	0x00000008
.L_805:


//--------------------- .nv.info._Z9hmul2_satPf7__half2S0_ --------------------------
	.section	.nv.info._Z9hmul2_satPf7__half2S0_,"",@"SHT_CUDA_INFO"
	.sectionflags	@""
	.align	4


	//----- nvinfo : EIATTR_CUDA_API_VERSION
	.align		4
        /*0000*/ 	.byte	0x04, 0x37
        /*0002*/ 	.short	(.L_807 - .L_806)
.L_806:
        /*0004*/ 	.word	0x00000082


	//----- nvinfo : EIATTR_KPARAM_INFO
	.align		4
.L_807:
        /*0008*/ 	.byte	0x04, 0x17
        /*000a*/ 	.short	(.L_809 - .L_808)
.L_808:
        /*000c*/ 	.word	0x00000000
        /*0010*/ 	.short	0x0002
        /*0012*/ 	.short	0x000c
        /*0014*/ 	.byte	0x00, 0xf0, 0x11, 0x00


	//----- nvinfo : EIATTR_KPARAM_INFO
	.align		4
.L_809:
        /*0018*/ 	.byte	0x04, 0x17
        /*001a*/ 	.short	(.L_811 - .L_810)
.L_810:
        /*001c*/ 	.word	0x00000000
        /*0020*/ 	.short	0x0001
        /*0022*/ 	.short	0x0008
        /*0024*/ 	.byte	0x00, 0xf0, 0x11, 0x00


	//----- nvinfo : EIATTR_KPARAM_INFO
	.align		4
.L_811:
        /*0028*/ 	.byte	0x04, 0x17
        /*002a*/ 	.short	(.L_813 - .L_812)
.L_812:
        /*002c*/ 	.word	0x00000000
        /*0030*/ 	.short	0x0000
        /*0032*/ 	.short	0x0000
        /*0034*/ 	.byte	0x00, 0xf5, 0x21, 0x00


	//----- nvinfo : EIATTR_SPARSE_MMA_MASK
	.align		4
.L_813:
        /*0038*/ 	.byte	0x03, 0x50
        /*003a*/ 	.short	0x0000


	//----- nvinfo : EIATTR_MAXREG_COUNT
	.align		4
        /*003c*/ 	.byte	0x03, 0x1b
        /*003e*/ 	.short	0x00ff


	//----- nvinfo : EIATTR_MERCURY_ISA_VERSION
	.align		4
        /*0040*/ 	.byte	0x03, 0x5f
        /*0042*/ 	.short	0x0101


	//----- nvinfo : EIATTR_VRC_CTA_INIT_COUNT
	.align		4
        /*0044*/ 	.byte	0x02, 0x4a
	.zero		1
	.zero		1


	//----- nvinfo : EIATTR_EXIT_INSTR_OFFSETS
	.align		4
        /*0048*/ 	.byte	0x04, 0x1c
        /*004a*/ 	.short	(.L_815 - .L_814)


	//   ....[0]....
.L_814:
        /*004c*/ 	.word	0x00000090


	//----- nvinfo : EIATTR_CBANK_PARAM_SIZE
	.align		4
.L_815:
        /*0050*/ 	.byte	0x03, 0x19
        /*0052*/ 	.short	0x0010


	//----- nvinfo : EIATTR_PARAM_CBANK
	.align		4
        /*0054*/ 	.byte	0x04, 0x0a
        /*0056*/ 	.short	(.L_817 - .L_816)
	.align		4
.L_816:
        /*0058*/ 	.word	index@(.nv.constant0._Z9hmul2_satPf7__half2S0_)
        /*005c*/ 	.short	0x0380
        /*005e*/ 	.short	0x0010


	//----- nvinfo : EIATTR_SW_WAR
	.align		4
.L_817:
        /*0060*/ 	.byte	0x04, 0x36
        /*0062*/ 	.short	(.L_819 - .L_818)
.L_818:
        /*0064*/ 	.word	0x00000008
.L_819:


//--------------------- .nv.info._Z9hfma2_satPf7__half2S0_S0_ --------------------------
	.section	.nv.info._Z9hfma2_satPf7__half2S0_S0_,"",@"SHT_CUDA_INFO"
	.sectionflags	@""
	.align	4


	//----- nvinfo : EIATTR_CUDA_API_VERSION
	.align		4
        /*0000*/ 	.byte	0x04, 0x37
        /*0002*/ 	.short	(.L_821 - .L_820)
.L_820:
        /*0004*/ 	.word	0x00000082


	//----- nvinfo : EIATTR_KPARAM_INFO
	.align		4
.L_821:
        /*0008*/ 	.byte	0x04, 0x17
        /*000a*/ 	.short	(.L_823 - .L_822)
.L_822:
        /*000c*/ 	.word	0x00000000
        /*0010*/ 	.short	0x0003
        /*0012*/ 	.short	0x0010
        /*0014*/ 	.byte	0x00, 0xf0, 0x11, 0x00


	//----- nvinfo : EIATTR_KPARAM_INFO
	.align		4
.L_823:
        /*0018*/ 	.byte	0x04, 0x17
        /*001a*/ 	.short	(.L_825 - .L_824)
.L_824:
        /*001c*/ 	.word	0x00000000
        /*0020*/ 	.short	0x0002
        /*0022*/ 	.short	0x000c
        /*0024*/ 	.byte	0x00, 0xf0, 0x11, 0x00


	//----- nvinfo : EIATTR_KPARAM_INFO
	.align		4
.L_825:
        /*0028*/ 	.byte	0x04, 0x17
        /*002a*/ 	.short	(.L_827 - .L_826)
.L_826:
        /*002c*/ 	.word	0x00000000
        /*0030*/ 	.short	0x0001
        /*0032*/ 	.short	0x0008
        /*0034*/ 	.byte	0x00, 0xf0, 0x11, 0x00


	//----- nvinfo : EIATTR_KPARAM_INFO
	.align		4
.L_827:
        /*0038*/ 	.byte	0x04, 0x17
        /*003a*/ 	.short	(.L_829 - .L_828)
.L_828:
        /*003c*/ 	.word	0x00000000
        /*0040*/ 	.short	0x0000
        /*0042*/ 	.short	0x0000
        /*0044*/ 	.byte	0x00, 0xf5, 0x21, 0x00


	//----- nvinfo : EIATTR_SPARSE_MMA_MASK
	.align		4
.L_829:
        /*0048*/ 	.byte	0x03, 0x50
        /*004a*/ 	.short	0x0000


	//----- nvinfo : EIATTR_MAXREG_COUNT
	.align		4
        /*004c*/ 	.byte	0x03, 0x1b
        /*004e*/ 	.short	0x00ff


	//----- nvinfo : EIATTR_MERCURY_ISA_VERSION
	.align		4
        /*0050*/ 	.byte	0x03, 0x5f
        /*0052*/ 	.short	0x0101


	//----- nvinfo : EIATTR_VRC_CTA_INIT_COUNT
	.align		4
        /*0054*/ 	.byte	0x02, 0x4a
	.zero		1
	.zero		1


	//----- nvinfo : EIATTR_EXIT_INSTR_OFFSETS
	.align		4
        /*0058*/ 	.byte	0x04, 0x1c
        /*005a*/ 	.short	(.L_831 - .L_830)


	//   ....[0]....
.L_830:
        /*005c*/ 	.word	0x000000a0


	//----- nvinfo : EIATTR_CBANK_PARAM_SIZE
	.align		4
.L_831:
        /*0060*/ 	.byte	0x03, 0x19
        /*0062*/ 	.short	0x0014


	//----- nvinfo : EIATTR_PARAM_CBANK
	.align		4
        /*0064*/ 	.byte	0x04, 0x0a
        /*0066*/ 	.short	(.L_833 - .L_832)
	.align		4
.L_832:
        /*0068*/ 	.word	index@(.nv.constant0._Z9hfma2_satPf7__half2S0_S0_)
        /*006c*/ 	.short	0x0380
        /*006e*/ 	.short	0x0014


	//----- nvinfo : EIATTR_SW_WAR
	.align		4
.L_833:
        /*0070*/ 	.byte	0x04, 0x36
        /*0072*/ 	.short	(.L_835 - .L_834)
.L_834:
        /*0074*/ 	.word	0x00000008
.L_835:


//--------------------- .nv.info._Z9hadd2_satPf7__half2S0_ --------------------------
	.section	.nv.info._Z9hadd2_satPf7__half2S0_,"",@"SHT_CUDA_INFO"
	.sectionflags	@""
	.align	4


	//----- nvinfo : EIATTR_CUDA_API_VERSION
	.align		4
        /*0000*/ 	.byte	0x04, 0x37
        /*0002*/ 	.short	(.L_837 - .L_836)
.L_836:
        /*0004*/ 	.word	0x00000082


	//----- nvinfo : EIATTR_KPARAM_INFO
	.align		4
.L_837:
        /*0008*/ 	.byte	0x04, 0x17
        /*000a*/ 	.short	(.L_839 - .L_838)
.L_838:
        /*000c*/ 	.word	0x00000000
        /*0010*/ 	.short	0x0002
        /*0012*/ 	.short	0x000c
        /*0014*/ 	.byte	0x00, 0xf0, 0x11, 0x00


	//----- nvinfo : EIATTR_KPARAM_INFO
	.align		4
.L_839:
        /*0018*/ 	.byte	0x04, 0x17
        /*001a*/ 	.short	(.L_841 - .L_840)
.L_840:
        /*001c*/ 	.word	0x00000000
        /*0020*/ 	.short	0x0001
        /*0022*/ 	.short	0x0008
        /*0024*/ 	.byte	0x00, 0xf0, 0x11, 0x00


	//----- nvinfo : EIATTR_KPARAM_INFO
	.align		4
.L_841:
        /*0028*/ 	.byte	0x04, 0x17
        /*002a*/ 	.short	(.L_843 - .L_842)
.L_842:
        /*002c*/ 	.word	0x00000000
        /*0030*/ 	.short	0x0000
        /*0032*/ 	.short	0x0000
        /*0034*/ 	.byte	0x00, 0xf5, 0x21, 0x00


	//----- nvinfo : EIATTR_SPARSE_MMA_MASK
	.align		4
.L_843:
        /*0038*/ 	.byte	0x03, 0x50
        /*003a*/ 	.short	0x0000


	//----- nvinfo : EIATTR_MAXREG_COUNT
	.align		4
        /*003c*/ 	.byte	0x03, 0x1b
        /*003e*/ 	.short	0x00ff


	//----- nvinfo : EIATTR_MERCURY_ISA_VERSION
	.align		4
        /*0040*/ 	.byte	0x03, 0x5f
        /*0042*/ 	.short	0x0101


	//----- nvinfo : EIATTR_VRC_CTA_INIT_COUNT
	.align		4
        /*0044*/ 	.byte	0x02, 0x4a
	.zero		1
	.zero		1


	//----- nvinfo : EIATTR_EXIT_INSTR_OFFSETS
	.align		4
        /*0048*/ 	.byte	0x04, 0x1c
        /*004a*/ 	.short	(.L_845 - .L_844)


	//   ....[0]....
.L_844:
        /*004c*/ 	.word	0x00000090


	//----- nvinfo : EIATTR_CBANK_PARAM_SIZE
	.align		4
.L_845:
        /*0050*/ 	.byte	0x03, 0x19
        /*0052*/ 	.short	0x0010


	//----- nvinfo : EIATTR_PARAM_CBANK
	.align		4
        /*0054*/ 	.byte	0x04, 0x0a
        /*0056*/ 	.short	(.L_847 - .L_846)
	.align		4
.L_846:
        /*0058*/ 	.word	index@(.nv.constant0._Z9hadd2_satPf7__half2S0_)
        /*005c*/ 	.short	0x0380
        /*005e*/ 	.short	0x0010


	//----- nvinfo : EIATTR_SW_WAR
	.align		4
.L_847:
        /*0060*/ 	.byte	0x04, 0x36
        /*0062*/ 	.short	(.L_849 - .L_848)
.L_848:
        /*0064*/ 	.word	0x00000008
.L_849:


//--------------------- .nv.callgraph             --------------------------
	.section	.nv.callgraph,"",@"SHT_CUDA_CALLGRAPH"
	.align	4
	.sectionentsize	8
	.align		4
        /*0000*/ 	.word	0x00000000
	.align		4
        /*0004*/ 	.word	0xffffffff
	.align		4
        /*0008*/ 	.word	0x00000000
	.align		4
        /*000c*/ 	.word	0xfffffffe
	.align		4
        /*0010*/ 	.word	0x00000000
	.align		4
        /*0014*/ 	.word	0xfffffffd
	.align		4
        /*0018*/ 	.word	0x00000000
	.align		4
        /*001c*/ 	.word	0xfffffffc


//--------------------- .text._Z8_h2truncPf7__half2 --------------------------
	.section	.text._Z8_h2truncPf7__half2,"ax",@progbits
	.align	128
        .global         _Z8_h2truncPf7__half2
        .type           _Z8_h2truncPf7__half2,@function
        .size           _Z8_h2truncPf7__half2,(.L_x_44 - _Z8_h2truncPf7__half2)
        .other          _Z8_h2truncPf7__half2,@"STO_CUDA_ENTRY STV_DEFAULT"
_Z8_h2truncPf7__half2:
.text._Z8_h2truncPf7__half2:
[----:B------:R-:W-:Y:S01]  /*0000*/  LDC R1, c[0x0][0x37c] ;  /* 0x0000df00ff017b82 */ /* 0x000fe20000000800 */
[----:B------:R-:W0:Y:S07]  /*0010*/  LDCU.U16 UR4, c[0x0][0x388] ;  /* 0x00007100ff0477ac */ /* 0x000e2e0008000400 */
[----:B------:R-:W1:Y:S01]  /*0020*/  LDC.64 R2, c[0x0][0x380] ;  /* 0x0000e000ff027b82 */ /* 0x000e620000000a00 */
[----:B------:R-:W2:Y:S01]  /*0030*/  LDCU.U16 UR5, c[0x0][0x38a] ;  /* 0x00007140ff0577ac */ /* 0x000ea20008000400 */
[----:B0-----:R-:W0:Y:S08]  /*0040*/  FRND.F16.TRUNC R0, UR4 ;  /* 0x0000000400007d07 */ /* 0x001e30000810c800 */
[----:B--2---:R-:W2:Y:S01]  /*0050*/  FRND.F16.TRUNC R4, UR5 ;  /* 0x0000000500047d07 */ /* 0x004ea2000810c800 */
[----:B------:R-:W1:Y:S01]  /*0060*/  LDCU.64 UR4, c[0x0][0x358] ;  /* 0x00006b00ff0477ac */ /* 0x000e620008000a00 */
[----:B0-----:R-:W-:-:S02]  /*0070*/  HADD2.F32 R5, -RZ, R0.H0_H0 ;  /* 0x20000000ff057230 */ /* 0x001fc40000004100 */
[----:B--2---:R-:W-:-:S03]  /*0080*/  HADD2.F32 R7, -RZ, R4.H0_H0 ;  /* 0x20000004ff077230 */ /* 0x004fc60000004100 */
[----:B-1----:R-:W-:Y:S04]  /*0090*/  STG.E desc[UR4][R2.64], R5 ;  /* 0x0000000502007986 */ /* 0x002fe8000c101904 */
[----:B------:R-:W-:Y:S01]  /*00a0*/  STG.E desc[UR4][R2.64+0x4], R7 ;  /* 0x0000040702007986 */ /* 0x000fe2000c101904 */
[----:B------:R-:W-:Y:S05]  /*00b0*/  EXIT ;  /* 0x000000000000794d */ /* 0x000fea0003800000 */
.L_x_0:
[----:B------:R-:W-:-:S00]  /*00c0*/  BRA `(.L_x_0) ;  /* 0xfffffffc00fc7947 */ /* 0x000fc0000383ffff */
[----:B------:R-:W-:-:S00]  /*00d0*/  NOP ;  /* 0x0000000000007918 */ /* 0x000fc00000000000 */
        /* <DEDUP_REMOVED lines=10> */
.L_x_44:


//--------------------- .text._Z7_h2sqrtPf7__half2 --------------------------
	.section	.text._Z7_h2sqrtPf7__half2,"ax",@progbits
	.align	128
        .global         _Z7_h2sqrtPf7__half2
        .type           _Z7_h2sqrtPf7__half2,@function
        .size           _Z7_h2sqrtPf7__half2,(.L_x_45 - _Z7_h2sqrtPf7__half2)
        .other          _Z7_h2sqrtPf7__half2,@"STO_CUDA_ENTRY STV_DEFAULT"
_Z7_h2sqrtPf7__half2:
.text._Z7_h2sqrtPf7__half2:
[----:B------:R-:W-:Y:S08]  /*0000*/  LDC R1, c[0x0][0x37c] ;  /* 0x0000df00ff017b82 */ /* 0x000ff00000000800 */
[----:B------:R-:W0:Y:S01]  /*0010*/  LDC.U16 R0, c[0x0][0x388] ;  /* 0x0000e200ff007b82 */ /* 0x000e220000000400 */
[----:B------:R-:W1:Y:S07]  /*0020*/  LDCU.64 UR4, c[0x0][0x358] ;  /* 0x00006b00ff0477ac */ /* 0x000e6e0008000a00 */
[----:B------:R-:W2:Y:S08]  /*0030*/  LDC.U16 R4, c[0x0][0x38a] ;  /* 0x0000e280ff047b82 */ /* 0x000eb00000000400 */
[----:B------:R-:W1:Y:S01]  /*0040*/  LDC.64 R2, c[0x0][0x380] ;  /* 0x0000e000ff027b82 */ /* 0x000e620000000a00 */
[----:B0-----:R-:W-:-:S06]  /*0050*/  HADD2.F32 R0, -RZ, R0.H0_H0 ;  /* 0x20000000ff007230 */ /* 0x001fcc0000004100 */
[----:B------:R-:W-:Y:S01]  /*0060*/  MUFU.SQRT R0, R0 ;  /* 0x0000000000007308 */ /* 0x000fe20000002000 */
[----:B--2---:R-:W-:-:S07]  /*0070*/  HADD2.F32 R4, -RZ, R4.H0_H0 ;  /* 0x20000004ff047230 */ /* 0x004fce0000004100 */
[----:B------:R-:W0:Y:S02]  /*0080*/  MUFU.SQRT R5, R4 ;  /* 0x0000000400057308 */ /* 0x000e240000002000 */
[----:B0-----:R-:W-:-:S05]  /*0090*/  F2FP.F16.F32.PACK_AB R5, R5, R0 ;  /* 0x000000000505723e */ /* 0x001fca00000000ff */
[--C-:B------:R-:W-:Y:S02]  /*00a0*/  HADD2.F32 R7, -RZ, R5.reuse.H0_H0 ;  /* 0x20000005ff077230 */ /* 0x100fe40000004100 */
[----:B------:R-:W-:-:S03]  /*00b0*/  HADD2.F32 R5, -RZ, R5.H1_H1 ;  /* 0x30000005ff057230 */ /* 0x000fc60000004100 */
[----:B-1----:R-:W-:Y:S04]  /*00c0*/  STG.E desc[UR4][R2.64], R7 ;  /* 0x0000000702007986 */ /* 0x002fe8000c101904 */
[----:B------:R-:W-:Y:S01]  /*00d0*/  STG.E desc[UR4][R2.64+0x4], R5 ;  /* 0x0000040502007986 */ /* 0x000fe2000c101904 */
[----:B------:R-:W-:Y:S05]  /*00e0*/  EXIT ;  /* 0x000000000000794d */ /* 0x000fea0003800000 */
.L_x_1:
        /* <DEDUP_REMOVED lines=9> */
.L_x_45:


//--------------------- .text._Z6_h2sinPf7__half2 --------------------------
	.section	.text._Z6_h2sinPf7__half2,"ax",@progbits
	.align	128
        .global         _Z6_h2sinPf7__half2
        .type           _Z6_h2sinPf7__half2,@function
        .size           _Z6_h2sinPf7__half2,(.L_x_46 - _Z6_h2sinPf7__half2)
        .other          _Z6_h2sinPf7__half2,@"STO_CUDA_ENTRY STV_DEFAULT"
_Z6_h2sinPf7__half2:
.text._Z6_h2sinPf7__half2:
[----:B------:R-:W-:Y:S08]  /*0000*/  LDC R1, c[0x0][0x37c] ;  /* 0x0000df00ff017b82 */ /* 0x000ff00000000800 */
[----:B------:R-:W0:Y:S01]  /*0010*/  LDC R0, c[0x0][0x388] ;  /* 0x0000e200ff007b82 */ /* 0x000e220000000800 */
[----:B------:R-:W-:Y:S02]  /*0020*/  IMAD.MOV.U32 R2, RZ, RZ, 0x3f22f983 ;  /* 0x3f22f983ff027424 */ /* 0x000fe400078e00ff */
[----:B------:R-:W-:Y:S01]  /*0030*/  HFMA2 R10, -RZ, RZ, 0.8388671875, 9.310245513916015625e-05 ;  /* 0x3ab6061aff0a7431 */ /* 0x000fe200000001ff */
[----:B------:R-:W-:Y:S01]  /*0040*/  MOV R12, 0x3d2aaaa5 ;  /* 0x3d2aaaa5000c7802 */ /* 0x000fe20000000f00 */
[----:B------:R-:W1:Y:S03]  /*0050*/  LDCU.64 UR4, c[0x0][0x358] ;  /* 0x00006b00ff0477ac */ /* 0x000e660008000a00 */
[----:B------:R-:W2:Y:S01]  /*0060*/  LDC.U16 R5, c[0x0][0x38a] ;  /* 0x0000e280ff057b82 */ /* 0x000ea20000000400 */
[----:B0-----:R-:W-:-:S05]  /*0070*/  HADD2.F32 R3, -RZ, R0.H0_H0 ;  /* 0x20000000ff037230 */ /* 0x001fca0000004100 */
[----:B------:R-:W-:Y:S01]  /*0080*/  FFMA R14, R3, R2, 12582912 ;  /* 0x4b400000030e7423 */ /* 0x000fe20000000002 */
[----:B--2---:R-:W-:-:S03]  /*0090*/  HADD2.F32 R5, -RZ, R5.H0_H0 ;  /* 0x20000005ff057230 */ /* 0x004fc60000004100 */
[C---:B------:R-:W-:Y:S01]  /*00a0*/  FADD R4, R14.reuse, -12582912 ;  /* 0xcb4000000e047421 */ /* 0x040fe20000000000 */
[----:B------:R-:W-:Y:S01]  /*00b0*/  LOP3.LUT R7, R14, 0x1, RZ, 0xc0, !PT ;  /* 0x000000010e077812 */ /* 0x000fe200078ec0ff */
[----:B------:R-:W-:Y:S02]  /*00c0*/  FFMA R2, R5, R2, 12582912 ;  /* 0x4b40000005027423 */ /* 0x000fe40000000002 */
[----:B------:R-:W-:Y:S01]  /*00d0*/  FFMA R3, R4, -1.5707962512969970703, R3 ;  /* 0xbfc90fda04037823 */ /* 0x000fe20000000003 */
[----:B------:R-:W-:Y:S01]  /*00e0*/  ISETP.NE.U32.AND P0, PT, R7, 0x1, PT ;  /* 0x000000010700780c */ /* 0x000fe20003f05070 */
[C---:B------:R-:W-:Y:S01]  /*00f0*/  FADD R6, R2.reuse, -12582912 ;  /* 0xcb40000002067421 */ /* 0x040fe20000000000 */
[----:B------:R-:W-:Y:S01]  /*0100*/  LOP3.LUT R8, R2, 0x1, RZ, 0xc0, !PT ;  /* 0x0000000102087812 */ /* 0x000fe200078ec0ff */
[----:B------:R-:W-:Y:S01]  /*0110*/  FFMA R3, R4, -7.5497894158615963534e-08, R3 ;  /* 0xb3a2216804037823 */ /* 0x000fe20000000003 */
[----:B------:R-:W-:Y:S02]  /*0120*/  IMAD.MOV.U32 R4, RZ, RZ, 0x37ccf5ce ;  /* 0x37ccf5ceff047424 */ /* 0x000fe400078e00ff */
[----:B------:R-:W-:Y:S01]  /*0130*/  FFMA R5, R6, -1.5707962512969970703, R5 ;  /* 0xbfc90fda06057823 */ /* 0x000fe20000000005 */
[----:B------:R-:W-:-:S02]  /*0140*/  ISETP.NE.U32.AND P1, PT, R8, 0x1, PT ;  /* 0x000000010800780c */ /* 0x000fc40003f25070 */
[----:B------:R-:W-:Y:S01]  /*0150*/  FSEL R7, -R10, 0.0083321612328290939331, !P0 ;  /* 0x3c08839e0a077808 */ /* 0x000fe20004000100 */
[----:B------:R-:W-:Y:S01]  /*0160*/  FFMA R8, R6, -7.5497894158615963534e-08, R5 ;  /* 0xb3a2216806087823 */ /* 0x000fe20000000005 */
[C---:B------:R-:W-:Y:S02]  /*0170*/  FSEL R5, R4.reuse, -0.00019515295571181923151, !P0 ;  /* 0xb94ca1f904057808 */ /* 0x040fe40004000000 */
[----:B------:R-:W-:Y:S01]  /*0180*/  FSEL R6, R4, -0.00019515295571181923151, !P1 ;  /* 0xb94ca1f904067808 */ /* 0x000fe20004800000 */
[----:B------:R-:W-:Y:S01]  /*0190*/  FMUL R4, R3, R3 ;  /* 0x0000000303047220 */ /* 0x000fe20000400000 */
[----:B------:R-:W-:Y:S01]  /*01a0*/  FSEL R10, -R10, 0.0083321612328290939331, !P1 ;  /* 0x3c08839e0a0a7808 */ /* 0x000fe20004800100 */
[----:B------:R-:W-:Y:S01]  /*01b0*/  FMUL R11, R8, R8 ;  /* 0x00000008080b7220 */ /* 0x000fe20000400000 */
[----:B------:R-:W-:Y:S01]  /*01c0*/  FSEL R9, R12, -0.16666655242443084717, !P0 ;  /* 0xbe2aaaa30c097808 */ /* 0x000fe20004000000 */
[----:B------:R-:W-:Y:S01]  /*01d0*/  FFMA R7, R4, R5, R7 ;  /* 0x0000000504077223 */ /* 0x000fe20000000007 */
[----:B------:R-:W-:Y:S01]  /*01e0*/  FSEL R12, R12, -0.16666655242443084717, !P1 ;  /* 0xbe2aaaa30c0c7808 */ /* 0x000fe20004800000 */
[C---:B------:R-:W-:Y:S01]  /*01f0*/  FFMA R13, R11.reuse, R6, R10 ;  /* 0x000000060b0d7223 */ /* 0x040fe2000000000a */
[----:B------:R-:W-:Y:S01]  /*0200*/  FSEL R5, RZ, -0.5, P0 ;  /* 0xbf000000ff057808 */ /* 0x000fe20000000000 */
[----:B------:R-:W-:Y:S01]  /*0210*/  FFMA R6, R4, R7, R9 ;  /* 0x0000000704067223 */ /* 0x000fe20000000009 */
[----:B------:R-:W-:Y:S01]  /*0220*/  FSEL R10, RZ, -0.5, P1 ;  /* 0xbf000000ff0a7808 */ /* 0x000fe20000800000 */
[C---:B------:R-:W-:Y:S01]  /*0230*/  FFMA R12, R11.reuse, R13, R12 ;  /* 0x0000000d0b0c7223 */ /* 0x040fe2000000000c */
[----:B------:R-:W-:Y:S01]  /*0240*/  FSEL R7, R8, 1, P1 ;  /* 0x3f80000008077808 */ /* 0x000fe20000800000 */
[C---:B------:R-:W-:Y:S01]  /*0250*/  FFMA R5, R4.reuse, R6, R5 ;  /* 0x0000000604057223 */ /* 0x040fe20000000005 */
[----:B------:R-:W-:Y:S01]  /*0260*/  FSEL R4, R4, R3, !P0 ;  /* 0x0000000304047208 */ /* 0x000fe20004000000 */
[----:B------:R-:W-:Y:S01]  /*0270*/  FFMA R10, R11, R12, R10 ;  /* 0x0000000c0b0a7223 */ /* 0x000fe2000000000a */
[----:B------:R-:W-:-:S02]  /*0280*/  FSEL R3, R3, 1, P0 ;  /* 0x3f80000003037808 */ /* 0x000fc40000000000 */
[----:B------:R-:W-:Y:S02]  /*0290*/  FSEL R8, R11, R8, !P1 ;  /* 0x000000080b087208 */ /* 0x000fe40004800000 */
[----:B------:R-:W-:Y:S01]  /*02a0*/  LOP3.LUT P0, RZ, R14, 0x2, RZ, 0xc0, !PT ;  /* 0x000000020eff7812 */ /* 0x000fe2000780c0ff */
[----:B------:R-:W-:Y:S01]  /*02b0*/  FFMA R3, R4, R5, R3 ;  /* 0x0000000504037223 */ /* 0x000fe20000000003 */
[----:B------:R-:W-:Y:S01]  /*02c0*/  LOP3.LUT P1, RZ, R2, 0x2, RZ, 0xc0, !PT ;  /* 0x0000000202ff7812 */ /* 0x000fe2000782c0ff */
[----:B------:R-:W-:Y:S01]  /*02d0*/  FFMA R7, R8, R10, R7 ;  /* 0x0000000a08077223 */ /* 0x000fe20000000007 */
[C---:B------:R-:W-:Y:S02]  /*02e0*/  HSET2.BF.EQ.AND R5, |R0|.reuse, 0.2093505859375, 0.2093505859375, PT ;  /* 0x32b332b300057433 */ /* 0x040fe40003802280 */
[----:B------:R-:W-:Y:S02]  /*02f0*/  FSEL R4, R3, -R3, !P0 ;  /* 0x8000000303047208 */ /* 0x000fe40004000000 */
[----:B------:R-:W-:Y:S01]  /*0300*/  FSEL R7, R7, -R7, !P1 ;  /* 0x8000000707077208 */ /* 0x000fe20004800000 */
[----:B------:R-:W1:Y:S01]  /*0310*/  LDC.64 R2, c[0x0][0x380] ;  /* 0x0000e000ff027b82 */ /* 0x000e620000000a00 */
[----:B------:R-:W-:-:S02]  /*0320*/  HSET2.BF.EQ.AND R0, |R0|, 300, 300, PT ;  /* 0x5cb05cb000007433 */ /* 0x000fc40003802280 */
[----:B------:R-:W-:-:S05]  /*0330*/  F2FP.F16.F32.PACK_AB R4, R7, R4 ;  /* 0x000000040704723e */ /* 0x000fca00000000ff */
[----:B------:R-:W-:-:S04]  /*0340*/  HFMA2 R5, R5, 0.0001220703125, 0.0001220703125, |R4| ;  /* 0x0800080005057831 */ /* 0x000fc80000080004 */
[----:B------:R-:W-:-:S05]  /*0350*/  HFMA2 R5, R0, -0.00048828125, -0.00048828125, R5 ;  /* 0x9000900000057831 */ /* 0x000fca0000000005 */
[----:B------:R-:W-:-:S05]  /*0360*/  LOP3.LUT R4, R5, 0x80008000, R4, 0xf8, !PT ;  /* 0x8000800005047812 */ /* 0x000fca00078ef804 */
[--C-:B------:R-:W-:Y:S02]  /*0370*/  HADD2.F32 R5, -RZ, R4.reuse.H0_H0 ;  /* 0x20000004ff057230 */ /* 0x100fe40000004100 */
[----:B------:R-:W-:-:S03]  /*0380*/  HADD2.F32 R7, -RZ, R4.H1_H1 ;  /* 0x30000004ff077230 */ /* 0x000fc60000004100 */
[----:B-1----:R-:W-:Y:S04]  /*0390*/  STG.E desc[UR4][R2.64], R5 ;  /* 0x0000000502007986 */ /* 0x002fe8000c101904 */
[----:B------:R-:W-:Y:S01]  /*03a0*/  STG.E desc[UR4][R2.64+0x4], R7 ;  /* 0x0000040702007986 */ /* 0x000fe2000c101904 */
[----:B------:R-:W-:Y:S05]  /*03b0*/  EXIT ;  /* 0x000000000000794d */ /* 0x000fea0003800000 */
.L_x_2:
        /* <DEDUP_REMOVED lines=12> */
.L_x_46:


//--------------------- .text._Z8_h2rsqrtPf7__half2 --------------------------
	.section	.text._Z8_h2rsqrtPf7__half2,"ax",@progbits
	.align	128
        .global         _Z8_h2rsqrtPf7__half2
        .type           _Z8_h2rsqrtPf7__half2,@function
        .size           _Z8_h2rsqrtPf7__half2,(.L_x_47 - _Z8_h2rsqrtPf7__half2)
        .other          _Z8_h2rsqrtPf7__half2,@"STO_CUDA_ENTRY STV_DEFAULT"
_Z8_h2rsqrtPf7__half2:
.text._Z8_h2rsqrtPf7__half2:
[----:B------:R-:W-:Y:S08]  /*0000*/  LDC R1, c[0x0][0x37c] ;  /* 0x0000df00ff017b82 */ /* 0x000ff00000000800 */
[----:B------:R-:W0:Y:S01]  /*0010*/  LDC.U16 R0, c[0x0][0x388] ;  /* 0x0000e200ff007b82 */ /* 0x000e220000000400 */
[----:B------:R-:W1:Y:S07]  /*0020*/  LDCU.64 UR4, c[0x0][0x358] ;  /* 0x00006b00ff0477ac */ /* 0x000e6e0008000a00 */
[----:B------:R-:W2:Y:S08]  /*0030*/  LDC.U16 R4, c[0x0][0x38a] ;  /* 0x0000e280ff047b82 */ /* 0x000eb00000000400 */
[----:B------:R-:W1:Y:S01]  /*0040*/  LDC.64 R2, c[0x0][0x380] ;  /* 0x0000e000ff027b82 */ /* 0x000e620000000a00 */
[----:B0-----:R-:W-:-:S06]  /*0050*/  HADD2.F32 R0, -RZ, R0.H0_H0 ;  /* 0x20000000ff007230 */ /* 0x001fcc0000004100 */
[----:B------:R-:W-:Y:S01]  /*0060*/  MUFU.RSQ R0, R0 ;  /* 0x0000000000007308 */ /* 0x000fe20000001400 */
[----:B--2---:R-:W-:-:S07]  /*0070*/  HADD2.F32 R4, -RZ, R4.H0_H0 ;  /* 0x20000004ff047230 */ /* 0x004fce0000004100 */
[----:B------:R-:W0:Y:S02]  /*0080*/  MUFU.RSQ R5, R4 ;  /* 0x0000000400057308 */ /* 0x000e240000001400 */
[----:B0-----:R-:W-:-:S05]  /*0090*/  F2FP.F16.F32.PACK_AB R5, R5, R0 ;  /* 0x000000000505723e */ /* 0x001fca00000000ff */
[--C-:B------:R-:W-:Y:S02]  /*00a0*/  HADD2.F32 R7, -RZ, R5.reuse.H0_H0 ;  /* 0x20000005ff077230 */ /* 0x100fe40000004100 */
[----:B------:R-:W-:-:S03]  /*00b0*/  HADD2.F32 R5, -RZ, R5.H1_H1 ;  /* 0x30000005ff057230 */ /* 0x000fc60000004100 */
[----:B-1----:R-:W-:Y:S04]  /*00c0*/  STG.E desc[UR4][R2.64], R7 ;  /* 0x0000000702007986 */ /* 0x002fe8000c101904 */
[----:B------:R-:W-:Y:S01]  /*00d0*/  STG.E desc[UR4][R2.64+0x4], R5 ;  /* 0x0000040502007986 */ /* 0x000fe2000c101904 */
[----:B------:R-:W-:Y:S05]  /*00e0*/  EXIT ;  /* 0x000000000000794d */ /* 0x000fea0003800000 */
.L_x_3:
        /* <DEDUP_REMOVED lines=9> */
.L_x_47:


//--------------------- .text._Z7_h2rintPf7__half2 --------------------------
	.section	.text._Z7_h2rintPf7__half2,"ax",@progbits
	.align	128
        .global         _Z7_h2rintPf7__half2
        .type           _Z7_h2rintPf7__half2,@function
        .size           _Z7_h2rintPf7__half2,(.L_x_48 - _Z7_h2rintPf7__half2)
        .other          _Z7_h2rintPf7__half2,@"STO_CUDA_ENTRY STV_DEFAULT"
_Z7_h2rintPf7__half2:
.text._Z7_h2rintPf7__half2:
[----:B------:R-:W-:Y:S01]  /*0000*/  LDC R1, c[0x0][0x37c] ;  /* 0x0000df00ff017b82 */ /* 0x000fe20000000800 */
[----:B------:R-:W0:Y:S07]  /*0010*/  LDCU.U16 UR4, c[0x0][0x388] ;  /* 0x00007100ff0477ac */ /* 0x000e2e0008000400 */
[----:B------:R-:W1:Y:S01]  /*0020*/  LDC.64 R2, c[0x0][0x380] ;  /* 0x0000e000ff027b82 */ /* 0x000e620000000a00 */
[----:B------:R-:W2:Y:S01]  /*0030*/  LDCU.U16 UR5, c[0x0][0x38a] ;  /* 0x00007140ff0577ac */ /* 0x000ea20008000400 */
[----:B0-----:R-:W0:Y:S08]  /*0040*/  FRND.F16 R0, UR4 ;  /* 0x0000000400007d07 */ /* 0x001e300008100800 */
[----:B--2---:R-:W2:Y:S01]  /*0050*/  FRND.F16 R4, UR5 ;  /* 0x0000000500047d07 */ /* 0x004ea20008100800 */
[----:B------:R-:W1:Y:S01]  /*0060*/  LDCU.64 UR4, c[0x0][0x358] ;  /* 0x00006b00ff0477ac */ /* 0x000e620008000a00 */
[----:B0-----:R-:W-:-:S02]  /*0070*/  HADD2.F32 R5, -RZ, R0.H0_H0 ;  /* 0x20000000ff057230 */ /* 0x001fc40000004100 */
[----:B--2---:R-:W-:-:S03]  /*0080*/  HADD2.F32 R7, -RZ, R4.H0_H0 ;  /* 0x20000004ff077230 */ /* 0x004fc60000004100 */
[----:B-1----:R-:W-:Y:S04]  /*0090*/  STG.E desc[UR4][R2.64], R5 ;  /* 0x0000000502007986 */ /* 0x002fe8000c101904 */
[----:B------:R-:W-:Y:S01]  /*00a0*/  STG.E desc[UR4][R2.64+0x4], R7 ;  /* 0x0000040702007986 */ /* 0x000fe2000c101904 */
[----:B------:R-:W-:Y:S05]  /*00b0*/  EXIT ;  /* 0x000000000000794d */ /* 0x000fea0003800000 */
.L_x_4:
        /* <DEDUP_REMOVED lines=12> */
.L_x_48:


//--------------------- .text._Z6_h2rcpPf7__half2 --------------------------
	.section	.text._Z6_h2rcpPf7__half2,"ax",@progbits
	.align	128
        .global         _Z6_h2rcpPf7__half2
        .type           _Z6_h2rcpPf7__half2,@function
        .size           _Z6_h2rcpPf7__half2,(.L_x_49 - _Z6_h2rcpPf7__half2)
        .other          _Z6_h2rcpPf7__half2,@"STO_CUDA_ENTRY STV_DEFAULT"
_Z6_h2rcpPf7__half2:
.text._Z6_h2rcpPf7__half2:
[----:B------:R-:W-:Y:S08]  /*0000*/  LDC R1, c[0x0][0x37c] ;  /* 0x0000df00ff017b82 */ /* 0x000ff00000000800 */
[----:B------:R-:W0:Y:S01]  /*0010*/  LDC.U16 R0, c[0x0][0x388] ;  /* 0x0000e200ff007b82 */ /* 0x000e220000000400 */
[----:B------:R-:W1:Y:S07]  /*0020*/  LDCU.64 UR4, c[0x0][0x358] ;  /* 0x00006b00ff0477ac */ /* 0x000e6e0008000a00 */
[----:B------:R-:W2:Y:S08]  /*0030*/  LDC.U16 R4, c[0x0][0x38a] ;  /* 0x0000e280ff047b82 */ /* 0x000eb00000000400 */
[----:B------:R-:W1:Y:S01]  /*0040*/  LDC.64 R2, c[0x0][0x380] ;  /* 0x0000e000ff027b82 */ /* 0x000e620000000a00 */
[----:B0-----:R-:W-:-:S06]  /*0050*/  HADD2.F32 R0, -RZ, R0.H0_H0 ;  /* 0x20000000ff007230 */ /* 0x001fcc0000004100 */
[----:B------:R-:W-:Y:S01]  /*0060*/  MUFU.RCP R0, R0 ;  /* 0x0000000000007308 */ /* 0x000fe20000001000 */
[----:B--2---:R-:W-:-:S07]  /*0070*/  HADD2.F32 R4, -RZ, R4.H0_H0 ;  /* 0x20000004ff047230 */ /* 0x004fce0000004100 */
[----:B------:R-:W0:Y:S02]  /*0080*/  MUFU.RCP R5, R4 ;  /* 0x0000000400057308 */ /* 0x000e240000001000 */
[----:B0-----:R-:W-:-:S05]  /*0090*/  F2FP.F16.F32.PACK_AB R5, R5, R0 ;  /* 0x000000000505723e */ /* 0x001fca00000000ff */
[--C-:B------:R-:W-:Y:S02]  /*00a0*/  HADD2.F32 R7, -RZ, R5.reuse.H0_H0 ;  /* 0x20000005ff077230 */ /* 0x100fe40000004100 */
[----:B------:R-:W-:-:S03]  /*00b0*/  HADD2.F32 R5, -RZ, R5.H1_H1 ;  /* 0x30000005ff057230 */ /* 0x000fc60000004100 */
[----:B-1----:R-:W-:Y:S04]  /*00c0*/  STG.E desc[UR4][R2.64], R7 ;  /* 0x0000000702007986 */ /* 0x002fe8000c101904 */
[----:B------:R-:W-:Y:S01]  /*00d0*/  STG.E desc[UR4][R2.64+0x4], R5 ;  /* 0x0000040502007986 */ /* 0x000fe2000c101904 */
[----:B------:R-:W-:Y:S05]  /*00e0*/  EXIT ;  /* 0x000000000000794d */ /* 0x000fea0003800000 */
.L_x_5:
        /* <DEDUP_REMOVED lines=9> */
.L_x_49:


//--------------------- .text._Z7_h2log2Pf7__half2 --------------------------
	.section	.text._Z7_h2log2Pf7__half2,"ax",@progbits
	.align	128
        .global         _Z7_h2log2Pf7__half2
        .type           _Z7_h2log2Pf7__half2,@function
        .size           _Z7_h2log2Pf7__half2,(.L_x_50 - _Z7_h2log2Pf7__half2)
        .other          _Z7_h2log2Pf7__half2,@"STO_CUDA_ENTRY STV_DEFAULT"
_Z7_h2log2Pf7__half2:
.text._Z7_h2log2Pf7__half2:
[----:B------:R-:W-:Y:S08]  /*0000*/  LDC R1, c[0x0][0x37c] ;  /* 0x0000df00ff017b82 */ /* 0x000ff00000000800 */
[----:B------:R-:W0:Y:S01]  /*0010*/  LDC.U16 R0, c[0x0][0x388] ;  /* 0x0000e200ff007b82 */ /* 0x000e220000000400 */
[----:B------:R-:W1:Y:S07]  /*0020*/  LDCU.64 UR4, c[0x0][0x358] ;  /* 0x00006b00ff0477ac */ /* 0x000e6e0008000a00 */
[----:B------:R-:W2:Y:S01]  /*0030*/  LDC.U16 R4, c[0x0][0x38a] ;  /* 0x0000e280ff047b82 */ /* 0x000ea20000000400 */
[----:B0-----:R-:W-:-:S06]  /*0040*/  HADD2.F32 R0, -RZ, R0.H0_H0 ;  /* 0x20000000ff007230 */ /* 0x001fcc0000004100 */
[----:B------:R-:W-:Y:S01]  /*0050*/  MUFU.LG2 R0, R0 ;  /* 0x0000000000007308 */ /* 0x000fe20000000c00 */
[----:B--2---:R-:W-:-:S07]  /*0060*/  HADD2.F32 R4, -RZ, R4.H0_H0 ;  /* 0x20000004ff047230 */ /* 0x004fce0000004100 */
[----:B------:R-:W0:Y:S02]  /*0070*/  MUFU.LG2 R3, R4 ;  /* 0x0000000400037308 */ /* 0x000e240000000c00 */
[----:B0-----:R-:W-:Y:S02]  /*0080*/  F2FP.F16.F32.PACK_AB R6, R3, R0 ;  /* 0x000000000306723e */ /* 0x001fe400000000ff */
[----:B------:R-:W1:Y:S03]  /*0090*/  LDC.64 R2, c[0x0][0x380] ;  /* 0x0000e000ff027b82 */ /* 0x000e660000000a00 */
[----:B------:R-:W-:-:S05]  /*00a0*/  HSET2.BF.EQ.AND R5, R6, -0.0134429931640625, -0.0134429931640625, PT ;  /* 0xa2e2a2e206057433 */ /* 0x000fca0003802080 */
[----:B------:R-:W-:-:S05]  /*00b0*/  HFMA2 R5, R5, -7.62939453125e-06, -7.62939453125e-06, R6 ;  /* 0x8080808005057831 */ /* 0x000fca0000000006 */
[----:B------:R-:W-:-:S05]  /*00c0*/  HSET2.BF.EQ.AND R6, R5, -1.818359375, -1.818359375, PT ;  /* 0xbf46bf4605067433 */ /* 0x000fca0003802080 */
[----:B------:R-:W-:-:S05]  /*00d0*/  HFMA2 R6, R6, -0.0009765625, -0.0009765625, R5 ;  /* 0x9400940006067831 */ /* 0x000fca0000000005 */
[--C-:B------:R-:W-:Y:S02]  /*00e0*/  HADD2.F32 R5, -RZ, R6.reuse.H0_H0 ;  /* 0x20000006ff057230 */ /* 0x100fe40000004100 */
[----:B------:R-:W-:-:S03]  /*00f0*/  HADD2.F32 R7, -RZ, R6.H1_H1 ;  /* 0x30000006ff077230 */ /* 0x000fc60000004100 */
[----:B-1----:R-:W-:Y:S04]  /*0100*/  STG.E desc[UR4][R2.64], R5 ;  /* 0x0000000502007986 */ /* 0x002fe8000c101904 */
[----:B------:R-:W-:Y:S01]  /*0110*/  STG.E desc[UR4][R2.64+0x4], R7 ;  /* 0x0000040702007986 */ /* 0x000fe2000c101904 */
[----:B------:R-:W-:Y:S05]  /*0120*/  EXIT ;  /* 0x000000000000794d */ /* 0x000fea0003800000 */
.L_x_6:
        /* <DEDUP_REMOVED lines=13> */
.L_x_50:


//--------------------- .text._Z8_h2log10Pf7__half2 --------------------------
	.section	.text._Z8_h2log10Pf7__half2,"ax",@progbits
	.align	128
        .global         _Z8_h2log10Pf7__half2
        .type           _Z8_h2log10Pf7__half2,@function
        .size           _Z8_h2log10Pf7__half2,(.L_x_51 - _Z8_h2log10Pf7__half2)
        .other          _Z8_h2log10Pf7__half2,@"STO_CUDA_ENTRY STV_DEFAULT"
_Z8_h2log10Pf7__half2:
.text._Z8_h2log10Pf7__half2:
[----:B------:R-:W-:Y:S08]  /*0000*/  LDC R1, c[0x0][0x37c] ;  /* 0x0000df00ff017b82 */ /* 0x000ff00000000800 */
[----:B------:R-:W0:Y:S01]  /*0010*/  LDC.U16 R4, c[0x0][0x38a] ;  /* 0x0000e280ff047b82 */ /* 0x000e220000000400 */
[----:B------:R-:W1:Y:S07]  /*0020*/  LDCU.64 UR4, c[0x0][0x358] ;  /* 0x00006b00ff0477ac */ /* 0x000e6e0008000a00 */
[----:B------:R-:W2:Y:S01]  /*0030*/  LDC R8, c[0x0][0x388] ;  /* 0x0000e200ff087b82 */ /* 0x000ea20000000800 */
[----:B0-----:R-:W-:-:S06]  /*0040*/  HADD2.F32 R4, -RZ, R4.H0_H0 ;  /* 0x20000004ff047230 */ /* 0x001fcc0000004100 */
[----:B------:R-:W0:Y:S01]  /*0050*/  MUFU.LG2 R4, R4 ;  /* 0x0000000400047308 */ /* 0x000e220000000c00 */
[----:B--2---:R-:W-:Y:S01]  /*0060*/  HADD2.F32 R0, -RZ, R8.H0_H0 ;  /* 0x20000008ff007230 */ /* 0x004fe20000004100 */
[C---:B------:R-:W-:Y:S02]  /*0070*/  HSET2.BF.EQ.AND R5, R8.reuse, 0.2362060546875, 0.2362060546875, PT ;  /* 0x338f338f08057433 */ /* 0x040fe40003802080 */
[----:B------:R-:W-:-:S04]  /*0080*/  HSET2.BF.EQ.AND R6, R8, 0.2490234375, 0.2490234375, PT ;  /* 0x33f833f808067433 */ /* 0x000fc80003802080 */
[----:B------:R-:W2:Y:S01]  /*0090*/  MUFU.LG2 R0, R0 ;  /* 0x0000000000007308 */ /* 0x000ea20000000c00 */
[----:B0-----:R-:W-:Y:S01]  /*00a0*/  FMUL R3, R4, 0.30103000998497009277 ;  /* 0x3e9a209b04037820 */ /* 0x001fe20000400000 */
[----:B--2---:R-:W-:Y:S01]  /*00b0*/  FMUL R2, R0, 0.30103000998497009277 ;  /* 0x3e9a209b00027820 */ /* 0x004fe20000400000 */
[----:B------:R-:W-:-:S04]  /*00c0*/  HSET2.BF.EQ.AND R0, R8, 11496, 11496, PT ;  /* 0x719d719d08007433 */ /* 0x000fc80003802080 */
[----:B------:R-:W-:Y:S02]  /*00d0*/  F2FP.F16.F32.PACK_AB R7, R3, R2 ;  /* 0x000000020307723e */ /* 0x000fe400000000ff */
[----:B------:R-:W1:Y:S03]  /*00e0*/  LDC.64 R2, c[0x0][0x380] ;  /* 0x0000e000ff027b82 */ /* 0x000e660000000a00 */
[----:B------:R-:W-:Y:S01]  /*00f0*/  HFMA2 R5, R5, 0.00048828125, 0.00048828125, R7 ;  /* 0x1000100005057831 */ /* 0x000fe20000000007 */
[----:B------:R-:W-:-:S03]  /*0100*/  HSET2.BF.EQ.AND R7, R8, 126.0625, 126.0625, PT ;  /* 0x57e157e108077433 */ /* 0x000fc60003802080 */
[----:B------:R-:W-:-:S04]  /*0110*/  HFMA2 R5, R6, -0.00048828125, -0.00048828125, R5 ;  /* 0x9000900006057831 */ /* 0x000fc80000000005 */
[----:B------:R-:W-:-:S04]  /*0120*/  HFMA2 R5, R7, -0.001953125, -0.001953125, R5 ;  /* 0x9800980007057831 */ /* 0x000fc80000000005 */
[----:B------:R-:W-:-:S05]  /*0130*/  HFMA2 R0, R0, -0.00390625, -0.00390625, R5 ;  /* 0x9c009c0000007831 */ /* 0x000fca0000000005 */
[--C-:B------:R-:W-:Y:S02]  /*0140*/  HADD2.F32 R5, -RZ, R0.reuse.H0_H0 ;  /* 0x20000000ff057230 */ /* 0x100fe40000004100 */
[----:B------:R-:W-:-:S03]  /*0150*/  HADD2.F32 R7, -RZ, R0.H1_H1 ;  /* 0x30000000ff077230 */ /* 0x000fc60000004100 */
[----:B-1----:R-:W-:Y:S04]  /*0160*/  STG.E desc[UR4][R2.64], R5 ;  /* 0x0000000502007986 */ /* 0x002fe8000c101904 */
[----:B------:R-:W-:Y:S01]  /*0170*/  STG.E desc[UR4][R2.64+0x4], R7 ;  /* 0x0000040702007986 */ /* 0x000fe2000c101904 */
[----:B------:R-:W-:Y:S05]  /*0180*/  EXIT ;  /* 0x000000000000794d */ /* 0x000fea0003800000 */
.L_x_7:
        /* <DEDUP_REMOVED lines=15> */
.L_x_51:


//--------------------- .text._Z6_h2logPf7__half2 --------------------------
	.section	.text._Z6_h2logPf7__half2,"ax",@progbits
	.align	128
        .global         _Z6_h2logPf7__half2
        .type           _Z6_h2logPf7__half2,@function
        .size           _Z6_h2logPf7__half2,(.L_x_52 - _Z6_h2logPf7__half2)
        .other          _Z6_h2logPf7__half2,@"STO_CUDA_ENTRY STV_DEFAULT"
_Z6_h2logPf7__half2:
.text._Z6_h2logPf7__half2:
[----:B------:R-:W-:Y:S08]  /*0000*/  LDC R1, c[0x0][0x37c] ;  /* 0x0000df00ff017b82 */ /* 0x000ff00000000800 */
[----:B------:R-:W0:Y:S01]  /*0010*/  LDC.U16 R4, c[0x0][0x38a] ;  /* 0x0000e280ff047b82 */ /* 0x000e220000000400 */
[----:B------:R-:W1:Y:S07]  /*0020*/  LDCU.64 UR4, c[0x0][0x358] ;  /* 0x00006b00ff0477ac */ /* 0x000e6e0008000a00 */
[----:B------:R-:W2:Y:S01]  /*0030*/  LDC R8, c[0x0][0x388] ;  /* 0x0000e200ff087b82 */ /* 0x000ea20000000800 */
[----:B0-----:R-:W-:-:S06]  /*0040*/  HADD2.F32 R4, -RZ, R4.H0_H0 ;  /* 0x20000004ff047230 */ /* 0x001fcc0000004100 */
[----:B------:R-:W0:Y:S01]  /*0050*/  MUFU.LG2 R4, R4 ;  /* 0x0000000400047308 */ /* 0x000e220000000c00 */
[----:B--2---:R-:W-:Y:S01]  /*0060*/  HADD2.F32 R0, -RZ, R8.H0_H0 ;  /* 0x20000008ff007230 */ /* 0x004fe20000004100 */
[C---:B------:R-:W-:Y:S02]  /*0070*/  HSET2.BF.EQ.AND R5, R8.reuse, 0.00147724151611328125, 0.00147724151611328125, PT ;  /* 0x160d160d08057433 */ /* 0x040fe40003802080 */
[----:B------:R-:W-:-:S04]  /*0080*/  HSET2.BF.EQ.AND R6, R8, 0.9990234375, 0.9990234375, PT ;  /* 0x3bfe3bfe08067433 */ /* 0x000fc80003802080 */
[----:B------:R-:W2:Y:S01]  /*0090*/  MUFU.LG2 R0, R0 ;  /* 0x0000000000007308 */ /* 0x000ea20000000c00 */
[----:B0-----:R-:W-:Y:S01]  /*00a0*/  FMUL R3, R4, 0.69314718246459960938 ;  /* 0x3f31721804037820 */ /* 0x001fe20000400000 */
[----:B--2---:R-:W-:Y:S01]  /*00b0*/  FMUL R2, R0, 0.69314718246459960938 ;  /* 0x3f31721800027820 */ /* 0x004fe20000400000 */
[----:B------:R-:W-:-:S04]  /*00c0*/  HSET2.BF.EQ.AND R0, R8, 552.5, 552.5, PT ;  /* 0x6051605108007433 */ /* 0x000fc80003802080 */
[----:B------:R-:W-:Y:S02]  /*00d0*/  F2FP.F16.F32.PACK_AB R7, R3, R2 ;  /* 0x000000020307723e */ /* 0x000fe400000000ff */
[----:B------:R-:W1:Y:S03]  /*00e0*/  LDC.64 R2, c[0x0][0x380] ;  /* 0x0000e000ff027b82 */ /* 0x000e660000000a00 */
[----:B------:R-:W-:Y:S01]  /*00f0*/  HFMA2 R5, R5, -0.00390625, -0.00390625, R7 ;  /* 0x9c009c0005057831 */ /* 0x000fe20000000007 */
[----:B------:R-:W-:-:S03]  /*0100*/  HSET2.BF.EQ.AND R7, R8, 1.0107421875, 1.0107421875, PT ;  /* 0x3c0b3c0b08077433 */ /* 0x000fc60003802080 */
[----:B------:R-:W-:-:S04]  /*0110*/  HFMA2 R5, R6, -9.5367431640625e-07, -9.5367431640625e-07, R5 ;  /* 0x8010801006057831 */ /* 0x000fc80000000005 */
[----:B------:R-:W-:-:S04]  /*0120*/  HFMA2 R5, R7, -7.62939453125e-06, -7.62939453125e-06, R5 ;  /* 0x8080808007057831 */ /* 0x000fc80000000005 */
[----:B------:R-:W-:-:S05]  /*0130*/  HFMA2 R0, R0, 0.00390625, 0.00390625, R5 ;  /* 0x1c001c0000007831 */ /* 0x000fca0000000005 */
[--C-:B------:R-:W-:Y:S02]  /*0140*/  HADD2.F32 R5, -RZ, R0.reuse.H0_H0 ;  /* 0x20000000ff057230 */ /* 0x100fe40000004100 */
[----:B------:R-:W-:-:S03]  /*0150*/  HADD2.F32 R7, -RZ, R0.H1_H1 ;  /* 0x30000000ff077230 */ /* 0x000fc60000004100 */
[----:B-1----:R-:W-:Y:S04]  /*0160*/  STG.E desc[UR4][R2.64], R5 ;  /* 0x0000000502007986 */ /* 0x002fe8000c101904 */
[----:B------:R-:W-:Y:S01]  /*0170*/  STG.E desc[UR4][R2.64+0x4], R7 ;  /* 0x0000040702007986 */ /* 0x000fe2000c101904 */
[----:B------:R-:W-:Y:S05]  /*0180*/  EXIT ;  /* 0x000000000000794d */ /* 0x000fea0003800000 */
.L_x_8:
        /* <DEDUP_REMOVED lines=15> */
.L_x_52:


//--------------------- .text._Z8_h2floorPf7__half2 --------------------------
	.section	.text._Z8_h2floorPf7__half2,"ax",@progbits
	.align	128
        .global         _Z8_h2floorPf7__half2
        .type           _Z8_h2floorPf7__half2,@function
        .size           _Z8_h2floorPf7__half2,(.L_x_53 - _Z8_h2floorPf7__half2)
        .other          _Z8_h2floorPf7__half2,@"STO_CUDA_ENTRY STV_DEFAULT"
_Z8_h2floorPf7__half2:
.text._Z8_h2floorPf7__half2:
[----:B------:R-:W-:Y:S01]  /*0000*/  LDC R1, c[0x0][0x37c] ;  /* 0x0000df00ff017b82 */ /* 0x000fe20000000800 */
[----:B------:R-:W0:Y:S07]  /*0010*/  LDCU.U16 UR4, c[0x0][0x388] ;  /* 0x00007100ff0477ac */ /* 0x000e2e0008000400 */
[----:B------:R-:W1:Y:S01]  /*0020*/  LDC.64 R2, c[0x0][0x380] ;  /* 0x0000e000ff027b82 */ /* 0x000e620000000a00 */
[----:B------:R-:W2:Y:S01]  /*0030*/  LDCU.U16 UR5, c[0x0][0x38a] ;  /* 0x00007140ff0577ac */ /* 0x000ea20008000400 */
[----:B0-----:R-:W0:Y:S08]  /*0040*/  FRND.F16.FLOOR R0, UR4 ;  /* 0x0000000400007d07 */ /* 0x001e300008104800 */
[----:B--2---:R-:W2:Y:S01]  /*0050*/  FRND.F16.FLOOR R4, UR5 ;  /* 0x0000000500047d07 */ /* 0x004ea20008104800 */
[----:B------:R-:W1:Y:S01]  /*0060*/  LDCU.64 UR4, c[0x0][0x358] ;  /* 0x00006b00ff0477ac */ /* 0x000e620008000a00 */
[----:B0-----:R-:W-:-:S02]  /*0070*/  HADD2.F32 R5, -RZ, R0.H0_H0 ;  /* 0x20000000ff057230 */ /* 0x001fc40000004100 */
[----:B--2---:R-:W-:-:S03]  /*0080*/  HADD2.F32 R7, -RZ, R4.H0_H0 ;  /* 0x20000004ff077230 */ /* 0x004fc60000004100 */
[----:B-1----:R-:W-:Y:S04]  /*0090*/  STG.E desc[UR4][R2.64], R5 ;  /* 0x0000000502007986 */ /* 0x002fe8000c101904 */
[----:B------:R-:W-:Y:S01]  /*00a0*/  STG.E desc[UR4][R2.64+0x4], R7 ;  /* 0x0000040702007986 */ /* 0x000fe2000c101904 */
[----:B------:R-:W-:Y:S05]  /*00b0*/  EXIT ;  /* 0x000000000000794d */ /* 0x000fea0003800000 */
.L_x_9:
        /* <DEDUP_REMOVED lines=12> */
.L_x_53:


//--------------------- .text._Z7_h2exp2Pf7__half2 --------------------------
	.section	.text._Z7_h2exp2Pf7__half2,"ax",@progbits
	.align	128
        .global         _Z7_h2exp2Pf7__half2
        .type           _Z7_h2exp2Pf7__half2,@function
        .size           _Z7_h2exp2Pf7__half2,(.L_x_54 - _Z7_h2exp2Pf7__half2)
        .other          _Z7_h2exp2Pf7__half2,@"STO_CUDA_ENTRY STV_DEFAULT"
_Z7_h2exp2Pf7__half2:
.text._Z7_h2exp2Pf7__half2:
[----:B------:R-:W-:Y:S08]  /*0000*/  LDC R1, c[0x0][0x37c] ;  /* 0x0000df00ff017b82 */ /* 0x000ff00000000800 */
[----:B------:R-:W0:Y:S01]  /*0010*/  LDC.U16 R0, c[0x0][0x388] ;  /* 0x0000e200ff007b82 */ /* 0x000e220000000400 */
[----:B------:R-:W1:Y:S07]  /*0020*/  LDCU.64 UR4, c[0x0][0x358] ;  /* 0x00006b00ff0477ac */ /* 0x000e6e0008000a00 */
[----:B------:R-:W2:Y:S08]  /*0030*/  LDC.U16 R4, c[0x0][0x38a] ;  /* 0x0000e280ff047b82 */ /* 0x000eb00000000400 */
[----:B------:R-:W1:Y:S01]  /*0040*/  LDC.64 R2, c[0x0][0x380] ;  /* 0x0000e000ff027b82 */ /* 0x000e620000000a00 */
[----:B0-----:R-:W-:-:S06]  /*0050*/  HADD2.F32 R0, -RZ, R0.H0_H0 ;  /* 0x20000000ff007230 */ /* 0x001fcc0000004100 */
[----:B------:R-:W0:Y:S01]  /*0060*/  MUFU.EX2 R0, R0 ;  /* 0x0000000000007308 */ /* 0x000e220000000800 */
[----:B--2---:R-:W-:-:S07]  /*0070*/  HADD2.F32 R4, -RZ, R4.H0_H0 ;  /* 0x20000004ff047230 */ /* 0x004fce0000004100 */
[----:B------:R-:W2:Y:S01]  /*0080*/  MUFU.EX2 R4, R4 ;  /* 0x0000000400047308 */ /* 0x000ea20000000800 */
[----:B0-----:R-:W-:Y:S01]  /*0090*/  FFMA R5, R0, 5.9604644775390625e-08, R0 ;  /* 0x3380000000057823 */ /* 0x001fe20000000000 */
[----:B--2---:R-:W-:-:S05]  /*00a0*/  FFMA R6, R4, 5.9604644775390625e-08, R4 ;  /* 0x3380000004067823 */ /* 0x004fca0000000004 */
[----:B------:R-:W-:-:S05]  /*00b0*/  F2FP.F16.F32.PACK_AB R5, R6, R5 ;  /* 0x000000050605723e */ /* 0x000fca00000000ff */
[--C-:B------:R-:W-:Y:S02]  /*00c0*/  HADD2.F32 R7, -RZ, R5.reuse.H0_H0 ;  /* 0x20000005ff077230 */ /* 0x100fe40000004100 */
[----:B------:R-:W-:-:S03]  /*00d0*/  HADD2.F32 R5, -RZ, R5.H1_H1 ;  /* 0x30000005ff057230 */ /* 0x000fc60000004100 */
[----:B-1----:R-:W-:Y:S04]  /*00e0*/  STG.E desc[UR4][R2.64], R7 ;  /* 0x0000000702007986 */ /* 0x002fe8000c101904 */
[----:B------:R-:W-:Y:S01]  /*00f0*/  STG.E desc[UR4][R2.64+0x4], R5 ;  /* 0x0000040502007986 */ /* 0x000fe2000c101904 */
[----:B------:R-:W-:Y:S05]  /*0100*/  EXIT ;  /* 0x000000000000794d */ /* 0x000fea0003800000 */
.L_x_10:
        /* <DEDUP_REMOVED lines=15> */
.L_x_54:


//--------------------- .text._Z8_h2exp10Pf7__half2 --------------------------
	.section	.text._Z8_h2exp10Pf7__half2,"ax",@progbits
	.align	128
        .global         _Z8_h2exp10Pf7__half2
        .type           _Z8_h2exp10Pf7__half2,@function
        .size           _Z8_h2exp10Pf7__half2,(.L_x_55 - _Z8_h2exp10Pf7__half2)
        .other          _Z8_h2exp10Pf7__half2,@"STO_CUDA_ENTRY STV_DEFAULT"
_Z8_h2exp10Pf7__half2:
.text._Z8_h2exp10Pf7__half2:
[----:B------:R-:W-:Y:S08]  /*0000*/  LDC R1, c[0x0][0x37c] ;  /* 0x0000df00ff017b82 */ /* 0x000ff00000000800 */
[----:B------:R-:W0:Y:S01]  /*0010*/  LDC R8, c[0x0][0x388] ;  /* 0x0000e200ff087b82 */ /* 0x000e220000000800 */
[----:B------:R-:W1:Y:S07]  /*0020*/  LDCU.64 UR4, c[0x0][0x358] ;  /* 0x00006b00ff0477ac */ /* 0x000e6e0008000a00 */
[----:B------:R-:W2:Y:S01]  /*0030*/  LDC.U16 R2, c[0x0][0x38a] ;  /* 0x0000e280ff027b82 */ /* 0x000ea20000000400 */
[----:B0-----:R-:W-:Y:S01]  /*0040*/  HADD2.F32 R0, -RZ, R8.H0_H0 ;  /* 0x20000008ff007230 */ /* 0x001fe20000004100 */
[----:B------:R-:W-:-:S02]  /*0050*/  HSET2.BF.EQ.AND R6, R8, -0.0018062591552734375, -0.0018062591552734375, PT ;  /* 0x9766976608067433 */ /* 0x000fc40003802080 */
[----:B------:R-:W-:Y:S02]  /*0060*/  HSET2.BF.EQ.AND R7, R8, -0.002658843994140625, -0.002658843994140625, PT ;  /* 0x9972997208077433 */ /* 0x000fe40003802080 */
[----:B------:R-:W-:Y:S01]  /*0070*/  FFMA R0, R0, 3.3219280242919921875, -RZ ;  /* 0x40549a7800007823 */ /* 0x000fe200000008ff */
[----:B--2---:R-:W-:-:S05]  /*0080*/  HADD2.F32 R2, -RZ, R2.H0_H0 ;  /* 0x20000002ff027230 */ /* 0x004fca0000004100 */
[----:B------:R-:W-:Y:S01]  /*0090*/  MUFU.EX2 R0, R0 ;  /* 0x0000000000007308 */ /* 0x000fe20000000800 */
[----:B------:R-:W-:Y:S01]  /*00a0*/  FFMA R4, R2, 3.3219280242919921875, -RZ ;  /* 0x40549a7802047823 */ /* 0x000fe200000008ff */
[----:B------:R-:W-:-:S06]  /*00b0*/  HSET2.BF.EQ.AND R2, R8, 0.30419921875, 0.30419921875, PT ;  /* 0x34de34de08027433 */ /* 0x000fcc0003802080 */
[----:B------:R-:W0:Y:S02]  /*00c0*/  MUFU.EX2 R3, R4 ;  /* 0x0000000400037308 */ /* 0x000e240000000800 */
[----:B0-----:R-:W-:Y:S02]  /*00d0*/  F2FP.F16.F32.PACK_AB R3, R3, R0 ;  /* 0x000000000303723e */ /* 0x001fe400000000ff */
[----:B------:R-:W-:-:S03]  /*00e0*/  HSET2.BF.EQ.AND R0, R8, -1.759765625, -1.759765625, PT ;  /* 0xbf0abf0a08007433 */ /* 0x000fc60003802080 */
[----:B------:R-:W-:Y:S02]  /*00f0*/  HFMA2 R5, R2, -0.001953125, -0.001953125, R3 ;  /* 0x9800980002057831 */ /* 0x000fe40000000003 */
[----:B------:R-:W1:Y:S02]  /*0100*/  LDC.64 R2, c[0x0][0x380] ;  /* 0x0000e000ff027b82 */ /* 0x000e640000000a00 */
[----:B------:R-:W-:Y:S01]  /*0110*/  HFMA2 R5, R6, -0.00048828125, -0.00048828125, R5 ;  /* 0x9000900006057831 */ /* 0x000fe20000000005 */
[----:B------:R-:W-:-:S03]  /*0120*/  HSET2.BF.EQ.AND R6, R8, -0.02252197265625, -0.02252197265625, PT ;  /* 0xa5c4a5c408067433 */ /* 0x000fc60003802080 */
[----:B------:R-:W-:-:S04]  /*0130*/  HFMA2 R5, R7, 0.00048828125, 0.00048828125, R5 ;  /* 0x1000100007057831 */ /* 0x000fc80000000005 */
[----:B------:R-:W-:-:S04]  /*0140*/  HFMA2 R5, R6, 0.00048828125, 0.00048828125, R5 ;  /* 0x1000100006057831 */ /* 0x000fc80000000005 */
[----:B------:R-:W-:-:S05]  /*0150*/  HFMA2 R0, R0, -1.52587890625e-05, -1.52587890625e-05, R5 ;  /* 0x8100810000007831 */ /* 0x000fca0000000005 */
[--C-:B------:R-:W-:Y:S02]  /*0160*/  HADD2.F32 R5, -RZ, R0.reuse.H0_H0 ;  /* 0x20000000ff057230 */ /* 0x100fe40000004100 */
[----:B------:R-:W-:-:S03]  /*0170*/  HADD2.F32 R7, -RZ, R0.H1_H1 ;  /* 0x30000000ff077230 */ /* 0x000fc60000004100 */
[----:B-1----:R-:W-:Y:S04]  /*0180*/  STG.E desc[UR4][R2.64], R5 ;  /* 0x0000000502007986 */ /* 0x002fe8000c101904 */
[----:B------:R-:W-:Y:S01]  /*0190*/  STG.E desc[UR4][R2.64+0x4], R7 ;  /* 0x0000040702007986 */ /* 0x000fe2000c101904 */
[----:B------:R-:W-:Y:S05]  /*01a0*/  EXIT ;  /* 0x000000000000794d */ /* 0x000fea0003800000 */
.L_x_11:
        /* <DEDUP_REMOVED lines=13> */
.L_x_55:


//--------------------- .text._Z6_h2expPf7__half2 --------------------------
	.section	.text._Z6_h2expPf7__half2,"ax",@progbits
	.align	128
        .global         _Z6_h2expPf7__half2
        .type           _Z6_h2expPf7__half2,@function
        .size           _Z6_h2expPf7__half2,(.L_x_56 - _Z6_h2expPf7__half2)
        .other          _Z6_h2expPf7__half2,@"STO_CUDA_ENTRY STV_DEFAULT"
_Z6_h2expPf7__half2:
.text._Z6_h2expPf7__half2:
[----:B------:R-:W-:Y:S08]  /*0000*/  LDC R1, c[0x0][0x37c] ;  /* 0x0000df00ff017b82 */ /* 0x000ff00000000800 */
[----:B------:R-:W0:Y:S01]  /*0010*/  LDC R8, c[0x0][0x388] ;  /* 0x0000e200ff087b82 */ /* 0x000e220000000800 */
[----:B------:R-:W1:Y:S07]  /*0020*/  LDCU.64 UR4, c[0x0][0x358] ;  /* 0x00006b00ff0477ac */ /* 0x000e6e0008000a00 */
[----:B------:R-:W2:Y:S01]  /*0030*/  LDC.U16 R2, c[0x0][0x38a] ;  /* 0x0000e280ff027b82 */ /* 0x000ea20000000400 */
[----:B0-----:R-:W-:Y:S01]  /*0040*/  HADD2.F32 R0, -RZ, R8.H0_H0 ;  /* 0x20000008ff007230 */ /* 0x001fe20000004100 */
[----:B------:R-:W-:-:S02]  /*0050*/  HSET2.BF.EQ.AND R5, R8, 0.007297515869140625, 0.007297515869140625, PT ;  /* 0x1f791f7908057433 */ /* 0x000fc40003802080 */
[----:B------:R-:W-:Y:S02]  /*0060*/  HSET2.BF.EQ.AND R6, R8, 0.0226898193359375, 0.0226898193359375, PT ;  /* 0x25cf25cf08067433 */ /* 0x000fe40003802080 */
[----:B------:R-:W-:Y:S01]  /*0070*/  FFMA R0, R0, 1.4426950216293334961, -RZ ;  /* 0x3fb8aa3b00007823 */ /* 0x000fe200000008ff */
[----:B--2---:R-:W-:-:S05]  /*0080*/  HADD2.F32 R2, -RZ, R2.H0_H0 ;  /* 0x20000002ff027230 */ /* 0x004fca0000004100 */
[----:B------:R-:W-:Y:S01]  /*0090*/  MUFU.EX2 R0, R0 ;  /* 0x0000000000007308 */ /* 0x000fe20000000800 */
[----:B------:R-:W-:-:S07]  /*00a0*/  FFMA R4, R2, 1.4426950216293334961, -RZ ;  /* 0x3fb8aa3b02047823 */ /* 0x000fce00000008ff */
[----:B------:R0:W2:Y:S02]  /*00b0*/  MUFU.EX2 R3, R4 ;  /* 0x0000000400037308 */ /* 0x0000a40000000800 */
[C---:B0-----:R-:W-:Y:S02]  /*00c0*/  HSET2.BF.EQ.AND R4, R8.reuse, -2.966796875, -2.966796875, PT ;  /* 0xc1efc1ef08047433 */ /* 0x041fe40003802080 */
[----:B--2---:R-:W-:Y:S02]  /*00d0*/  F2FP.F16.F32.PACK_AB R7, R3, R0 ;  /* 0x000000000307723e */ /* 0x004fe400000000ff */
[----:B------:R-:W1:Y:S03]  /*00e0*/  LDC.64 R2, c[0x0][0x380] ;  /* 0x0000e000ff027b82 */ /* 0x000e660000000a00 */
[----:B------:R-:W-:Y:S01]  /*00f0*/  HFMA2 R5, R5, -0.0009765625, -0.0009765625, R7 ;  /* 0x9400940005057831 */ /* 0x000fe20000000007 */
[----:B------:R-:W-:-:S03]  /*0100*/  HSET2.BF.EQ.AND R7, R8, -2.615234375, -2.615234375, PT ;  /* 0xc13bc13b08077433 */ /* 0x000fc60003802080 */
[----:B------:R-:W-:-:S04]  /*0110*/  HFMA2 R5, R6, -0.0009765625, -0.0009765625, R5 ;  /* 0x9400940006057831 */ /* 0x000fc80000000005 */
[----:B------:R-:W-:-:S04]  /*0120*/  HFMA2 R5, R7, 6.103515625e-05, 6.103515625e-05, R5 ;  /* 0x0400040007057831 */ /* 0x000fc80000000005 */
[----:B------:R-:W-:-:S05]  /*0130*/  HFMA2 R4, R4, 3.0517578125e-05, 3.0517578125e-05, R5 ;  /* 0x0200020004047831 */ /* 0x000fca0000000005 */
[--C-:B------:R-:W-:Y:S02]  /*0140*/  HADD2.F32 R5, -RZ, R4.reuse.H0_H0 ;  /* 0x20000004ff057230 */ /* 0x100fe40000004100 */
[----:B------:R-:W-:-:S03]  /*0150*/  HADD2.F32 R7, -RZ, R4.H1_H1 ;  /* 0x30000004ff077230 */ /* 0x000fc60000004100 */
[----:B-1----:R-:W-:Y:S04]  /*0160*/  STG.E desc[UR4][R2.64], R5 ;  /* 0x0000000502007986 */ /* 0x002fe8000c101904 */
[----:B------:R-:W-:Y:S01]  /*0170*/  STG.E desc[UR4][R2.64+0x4], R7 ;  /* 0x0000040702007986 */ /* 0x000fe2000c101904 */
[----:B------:R-:W-:Y:S05]  /*0180*/  EXIT ;  /* 0x000000000000794d */ /* 0x000fea0003800000 */
.L_x_12:
        /* <DEDUP_REMOVED lines=15> */
.L_x_56:


//--------------------- .text._Z6_h2cosPf7__half2 --------------------------
	.section	.text._Z6_h2cosPf7__half2,"ax",@progbits
	.align	128
        .global         _Z6_h2cosPf7__half2
        .type           _Z6_h2cosPf7__half2,@function
        .size           _Z6_h2cosPf7__half2,(.L_x_57 - _Z6_h2cosPf7__half2)
        .other          _Z6_h2cosPf7__half2,@"STO_CUDA_ENTRY STV_DEFAULT"
_Z6_h2cosPf7__half2:
.text._Z6_h2cosPf7__half2:
[----:B------:R-:W-:Y:S08]  /*0000*/  LDC R1, c[0x0][0x37c] ;  /* 0x0000df00ff017b82 */ /* 0x000ff00000000800 */
[----:B------:R-:W0:Y:S01]  /*0010*/  LDC R0, c[0x0][0x388] ;  /* 0x0000e200ff007b82 */ /* 0x000e220000000800 */
[----:B------:R-:W-:Y:S02]  /*0020*/  HFMA2 R7, -RZ, RZ, 1.783203125, -45152 ;  /* 0x3f22f983ff077431 */ /* 0x000fe400000001ff */
[----:B------:R-:W-:-:S02]  /*0030*/  IMAD.MOV.U32 R13, RZ, RZ, 0x3e2aaaa3 ;  /* 0x3e2aaaa3ff0d7424 */ /* 0x000fc400078e00ff */
[----:B------:R-:W-:Y:S01]  /*0040*/  HFMA2 R11, -RZ, RZ, 1.0078125, -5.519390106201171875e-05 ;  /* 0x3c08839eff0b7431 */ /* 0x000fe200000001ff */
[----:B------:R-:W1:Y:S02]  /*0050*/  LDCU.64 UR4, c[0x0][0x358] ;  /* 0x00006b00ff0477ac */ /* 0x000e640008000a00 */
[----:B------:R-:W2:Y:S01]  /*0060*/  LDC.U16 R6, c[0x0][0x38a] ;  /* 0x0000e280ff067b82 */ /* 0x000ea20000000400 */
[----:B0-----:R-:W-:Y:S01]  /*0070*/  HADD2.F32 R4, -RZ, R0.H0_H0 ;  /* 0x20000000ff047230 */ /* 0x001fe20000004100 */
[----:B------:R-:W-:-:S04]  /*0080*/  HSET2.BF.EQ.AND R0, |R0|, 0.0584716796875, 0.0584716796875, PT ;  /* 0x2b7c2b7c00007433 */ /* 0x000fc80003802280 */
[----:B------:R-:W-:Y:S01]  /*0090*/  FFMA R3, R4, R7, 12582912 ;  /* 0x4b40000004037423 */ /* 0x000fe20000000007 */
[----:B--2---:R-:W-:-:S03]  /*00a0*/  HADD2.F32 R6, -RZ, R6.H0_H0 ;  /* 0x20000006ff067230 */ /* 0x004fc60000004100 */
[C---:B------:R-:W-:Y:S01]  /*00b0*/  FADD R5, R3.reuse, -12582912 ;  /* 0xcb40000003057421 */ /* 0x040fe20000000000 */
[C---:B------:R-:W-:Y:S02]  /*00c0*/  LOP3.LUT R8, R3.reuse, 0x1, RZ, 0xc0, !PT ;  /* 0x0000000103087812 */ /* 0x040fe400078ec0ff */
[----:B------:R-:W-:Y:S01]  /*00d0*/  IADD3 R3, PT, PT, R3, 0x1, RZ ;  /* 0x0000000103037810 */ /* 0x000fe20007ffe0ff */
[----:B------:R-:W-:Y:S01]  /*00e0*/  FFMA R2, R6, R7, 12582912 ;  /* 0x4b40000006027423 */ /* 0x000fe20000000007 */
[C---:B------:R-:W-:Y:S01]  /*00f0*/  FFMA R4, R5.reuse, -1.5707962512969970703, R4 ;  /* 0xbfc90fda05047823 */ /* 0x040fe20000000004 */
[----:B------:R-:W-:Y:S02]  /*0100*/  ISETP.NE.U32.AND P0, PT, R8, 0x1, PT ;  /* 0x000000010800780c */ /* 0x000fe40003f05070 */
[C---:B------:R-:W-:Y:S01]  /*0110*/  FADD R7, R2.reuse, -12582912 ;  /* 0xcb40000002077421 */ /* 0x040fe20000000000 */
[C---:B------:R-:W-:Y:S01]  /*0120*/  LOP3.LUT R9, R2.reuse, 0x1, RZ, 0xc0, !PT ;  /* 0x0000000102097812 */ /* 0x040fe200078ec0ff */
[----:B------:R-:W-:Y:S01]  /*0130*/  FFMA R4, R5, -7.5497894158615963534e-08, R4 ;  /* 0xb3a2216805047823 */ /* 0x000fe20000000004 */
[----:B------:R-:W-:Y:S01]  /*0140*/  MOV R5, 0x394ca1f9 ;  /* 0x394ca1f900057802 */ /* 0x000fe20000000f00 */
[----:B------:R-:W-:Y:S01]  /*0150*/  FFMA R6, R7, -1.5707962512969970703, R6 ;  /* 0xbfc90fda07067823 */ /* 0x000fe20000000006 */
[----:B------:R-:W-:Y:S01]  /*0160*/  ISETP.NE.U32.AND P1, PT, R9, 0x1, PT ;  /* 0x000000010900780c */ /* 0x000fe20003f25070 */
[----:B------:R-:W-:Y:S01]  /*0170*/  VIADD R2, R2, 0x1 ;  /* 0x0000000102027836 */ /* 0x000fe20000000000 */
[----:B------:R-:W-:Y:S01]  /*0180*/  FSEL R8, R11, -0.0013887316454201936722, !P0 ;  /* 0xbab6061a0b087808 */ /* 0x000fe20004000000 */
[----:B------:R-:W-:Y:S01]  /*0190*/  FFMA R9, R7, -7.5497894158615963534e-08, R6 ;  /* 0xb3a2216807097823 */ /* 0x000fe20000000006 */
[----:B------:R-:W-:-:S02]  /*01a0*/  FSEL R6, -R5, 2.4433156795566901565e-05, !P0 ;  /* 0x37ccf5ce05067808 */ /* 0x000fc40004000100 */
[----:B------:R-:W-:Y:S01]  /*01b0*/  FSEL R7, -R5, 2.4433156795566901565e-05, !P1 ;  /* 0x37ccf5ce05077808 */ /* 0x000fe20004800100 */
[----:B------:R-:W-:Y:S01]  /*01c0*/  FMUL R5, R4, R4 ;  /* 0x0000000404057220 */ /* 0x000fe20000400000 */
[----:B------:R-:W-:Y:S01]  /*01d0*/  FSEL R11, R11, -0.0013887316454201936722, !P1 ;  /* 0xbab6061a0b0b7808 */ /* 0x000fe20004800000 */
[----:B------:R-:W-:Y:S01]  /*01e0*/  FMUL R12, R9, R9 ;  /* 0x00000009090c7220 */ /* 0x000fe20000400000 */
[----:B------:R-:W-:Y:S01]  /*01f0*/  FSEL R10, -R13, 0.041666645556688308716, !P0 ;  /* 0x3d2aaaa50d0a7808 */ /* 0x000fe20004000100 */
[----:B------:R-:W-:Y:S01]  /*0200*/  FFMA R8, R5, R6, R8 ;  /* 0x0000000605087223 */ /* 0x000fe20000000008 */
[----:B------:R-:W-:Y:S01]  /*0210*/  FSEL R6, RZ, -0.5, !P0 ;  /* 0xbf000000ff067808 */ /* 0x000fe20004000000 */
[----:B------:R-:W-:Y:S01]  /*0220*/  FFMA R14, R12, R7, R11 ;  /* 0x000000070c0e7223 */ /* 0x000fe2000000000b */
[----:B------:R-:W-:Y:S01]  /*0230*/  FSEL R13, -R13, 0.041666645556688308716, !P1 ;  /* 0x3d2aaaa50d0d7808 */ /* 0x000fe20004800100 */
[----:B------:R-:W-:Y:S01]  /*0240*/  FFMA R7, R5, R8, R10 ;  /* 0x0000000805077223 */ /* 0x000fe2000000000a */
[----:B------:R-:W-:-:S02]  /*0250*/  FSEL R8, R9, 1, !P1 ;  /* 0x3f80000009087808 */ /* 0x000fc40004800000 */
[----:B------:R-:W-:Y:S01]  /*0260*/  FSEL R9, R9, R12, !P1 ;  /* 0x0000000c09097208 */ /* 0x000fe20004800000 */
[----:B------:R-:W-:Y:S01]  /*0270*/  FFMA R6, R5, R7, R6 ;  /* 0x0000000705067223 */ /* 0x000fe20000000006 */
[----:B------:R-:W-:Y:S01]  /*0280*/  FSEL R7, RZ, -0.5, !P1 ;  /* 0xbf000000ff077808 */ /* 0x000fe20004800000 */
[----:B------:R-:W-:Y:S01]  /*0290*/  FFMA R13, R12, R14, R13 ;  /* 0x0000000e0c0d7223 */ /* 0x000fe2000000000d */
[C---:B------:R-:W-:Y:S02]  /*02a0*/  FSEL R5, R4.reuse, R5, !P0 ;  /* 0x0000000504057208 */ /* 0x040fe40004000000 */
[----:B------:R-:W-:Y:S01]  /*02b0*/  FSEL R4, R4, 1, !P0 ;  /* 0x3f80000004047808 */ /* 0x000fe20004000000 */
[----:B------:R-:W-:Y:S01]  /*02c0*/  FFMA R7, R12, R13, R7 ;  /* 0x0000000d0c077223 */ /* 0x000fe20000000007 */
[----:B------:R-:W-:Y:S02]  /*02d0*/  LOP3.LUT P0, RZ, R3, 0x2, RZ, 0xc0, !PT ;  /* 0x0000000203ff7812 */ /* 0x000fe4000780c0ff */
[----:B------:R-:W-:Y:S01]  /*02e0*/  LOP3.LUT P1, RZ, R2, 0x2, RZ, 0xc0, !PT ;  /* 0x0000000202ff7812 */ /* 0x000fe2000782c0ff */
[----:B------:R-:W-:Y:S01]  /*02f0*/  FFMA R4, R5, R6, R4 ;  /* 0x0000000605047223 */ /* 0x000fe20000000004 */
[----:B------:R-:W-:Y:S01]  /*0300*/  FFMA R7, R9, R7, R8 ;  /* 0x0000000709077223 */ /* 0x000fe20000000008 */
[----:B------:R-:W1:Y:S03]  /*0310*/  LDC.64 R2, c[0x0][0x380] ;  /* 0x0000e000ff027b82 */ /* 0x000e660000000a00 */
[----:B------:R-:W-:-:S02]  /*0320*/  FSEL R4, R4, -R4, !P0 ;  /* 0x8000000404047208 */ /* 0x000fc40004000000 */
[----:B------:R-:W-:-:S04]  /*0330*/  FSEL R7, R7, -R7, !P1 ;  /* 0x8000000707077208 */ /* 0x000fc80004800000 */
[----:B------:R-:W-:-:S05]  /*0340*/  F2FP.F16.F32.PACK_AB R4, R7, R4 ;  /* 0x000000040704723e */ /* 0x000fca00000000ff */
[----:B------:R-:W-:-:S05]  /*0350*/  HFMA2 R0, R0, 0.00048828125, 0.00048828125, R4 ;  /* 0x1000100000007831 */ /* 0x000fca0000000004 */
[--C-:B------:R-:W-:Y:S02]  /*0360*/  HADD2.F32 R5, -RZ, R0.reuse.H0_H0 ;  /* 0x20000000ff057230 */ /* 0x100fe40000004100 */
[----:B------:R-:W-:-:S03]  /*0370*/  HADD2.F32 R7, -RZ, R0.H1_H1 ;  /* 0x30000000ff077230 */ /* 0x000fc60000004100 */
[----:B-1----:R-:W-:Y:S04]  /*0380*/  STG.E desc[UR4][R2.64], R5 ;  /* 0x0000000502007986 */ /* 0x002fe8000c101904 */
[----:B------:R-:W-:Y:S01]  /*0390*/  STG.E desc[UR4][R2.64+0x4], R7 ;  /* 0x0000040702007986 */ /* 0x000fe2000c101904 */
[----:B------:R-:W-:Y:S05]  /*03a0*/  EXIT ;  /* 0x000000000000794d */ /* 0x000fea0003800000 */
.L_x_13:
        /* <DEDUP_REMOVED lines=13> */
.L_x_57:


//--------------------- .text._Z7_h2ceilPf7__half2 --------------------------
	.section	.text._Z7_h2ceilPf7__half2,"ax",@progbits
	.align	128
        .global         _Z7_h2ceilPf7__half2
        .type           _Z7_h2ceilPf7__half2,@function
        .size           _Z7_h2ceilPf7__half2,(.L_x_58 - _Z7_h2ceilPf7__half2)
        .other          _Z7_h2ceilPf7__half2,@"STO_CUDA_ENTRY STV_DEFAULT"
_Z7_h2ceilPf7__half2:
.text._Z7_h2ceilPf7__half2:
[----:B------:R-:W-:Y:S01]  /*0000*/  LDC R1, c[0x0][0x37c] ;  /* 0x0000df00ff017b82 */ /* 0x000fe20000000800 */
[----:B------:R-:W0:Y:S07]  /*0010*/  LDCU.U16 UR4, c[0x0][0x388] ;  /* 0x00007100ff0477ac */ /* 0x000e2e0008000400 */
[----:B------:R-:W1:Y:S01]  /*0020*/  LDC.64 R2, c[0x0][0x380] ;  /* 0x0000e000ff027b82 */ /* 0x000e620000000a00 */
[----:B------:R-:W2:Y:S01]  /*0030*/  LDCU.U16 UR5, c[0x0][0x38a] ;  /* 0x00007140ff0577ac */ /* 0x000ea20008000400 */
[----:B0-----:R-:W0:Y:S08]  /*0040*/  FRND.F16.CEIL R0, UR4 ;  /* 0x0000000400007d07 */ /* 0x001e300008108800 */
[----:B--2---:R-:W2:Y:S01]  /*0050*/  FRND.F16.CEIL R4, UR5 ;  /* 0x0000000500047d07 */ /* 0x004ea20008108800 */
[----:B------:R-:W1:Y:S01]  /*0060*/  LDCU.64 UR4, c[0x0][0x358] ;  /* 0x00006b00ff0477ac */ /* 0x000e620008000a00 */
[----:B0-----:R-:W-:-:S02]  /*0070*/  HADD2.F32 R5, -RZ, R0.H0_H0 ;  /* 0x20000000ff057230 */ /* 0x001fc40000004100 */
[----:B--2---:R-:W-:-:S03]  /*0080*/  HADD2.F32 R7, -RZ, R4.H0_H0 ;  /* 0x20000004ff077230 */ /* 0x004fc60000004100 */
[----:B-1----:R-:W-:Y:S04]  /*0090*/  STG.E desc[UR4][R2.64], R5 ;  /* 0x0000000502007986 */ /* 0x002fe8000c101904 */
[----:B------:R-:W-:Y:S01]  /*00a0*/  STG.E desc[UR4][R2.64+0x4], R7 ;  /* 0x0000040702007986 */ /* 0x000fe2000c101904 */
[----:B------:R-:W-:Y:S05]  /*00b0*/  EXIT ;  /* 0x000000000000794d */ /* 0x000fea0003800000 */
.L_x_14:
        /* <DEDUP_REMOVED lines=12> */
.L_x_58:


//--------------------- .text._Z5hneu2Pf7__half2S0_ --------------------------
	.section	.text._Z5hneu2Pf7__half2S0_,"ax",@progbits
	.align	128
        .global         _Z5hneu2Pf7__half2S0_
        .type           _Z5hneu2Pf7__half2S0_,@function
        .size           _Z5hneu2Pf7__half2S0_,(.L_x_59 - _Z5hneu2Pf7__half2S0_)
        .other          _Z5hneu2Pf7__half2S0_,@"STO_CUDA_ENTRY STV_DEFAULT"
_Z5hneu2Pf7__half2S0_:
.text._Z5hneu2Pf7__half2S0_:
[----:B------:R-:W-:Y:S08]  /*0000*/  LDC R1, c[0x0][0x37c] ;  /* 0x0000df00ff017b82 */ /* 0x000ff00000000800 */
[----:B------:R-:W0:Y:S01]  /*0010*/  LDC.64 R4, c[0x0][0x388] ;  /* 0x0000e200ff047b82 */ /* 0x000e220000000a00 */
[----:B------:R-:W1:Y:S07]  /*0020*/  LDCU.64 UR4, c[0x0][0x358] ;  /* 0x00006b00ff0477ac */ /* 0x000e6e0008000a00 */
[----:B------:R-:W1:Y:S01]  /*0030*/  LDC.64 R2, c[0x0][0x380] ;  /* 0x0000e000ff027b82 */ /* 0x000e620000000a00 */
[----:B0-----:R-:W-:-:S05]  /*0040*/  HSET2.BF.NEU.AND R0, R4, R5, PT ;  /* 0x0000000504007233 */ /* 0x001fca000380d080 */
[--C-:B------:R-:W-:Y:S02]  /*0050*/  HADD2.F32 R5, -RZ, R0.reuse.H0_H0 ;  /* 0x20000000ff057230 */ /* 0x100fe40000004100 */
[----:B------:R-:W-:-:S03]  /*0060*/  HADD2.F32 R7, -RZ, R0.H1_H1 ;  /* 0x30000000ff077230 */ /* 0x000fc60000004100 */
[----:B-1----:R-:W-:Y:S04]  /*0070*/  STG.E desc[UR4][R2.64], R5 ;  /* 0x0000000502007986 */ /* 0x002fe8000c101904 */
[----:B------:R-:W-:Y:S01]  /*0080*/  STG.E desc[UR4][R2.64+0x4], R7 ;  /* 0x0000040702007986 */ /* 0x000fe2000c101904 */
[----:B------:R-:W-:Y:S05]  /*0090*/  EXIT ;  /* 0x000000000000794d */ /* 0x000fea0003800000 */
.L_x_15:
        /* <DEDUP_REMOVED lines=14> */
.L_x_59:


//--------------------- .text._Z4hne2Pf7__half2S0_ --------------------------
	.section	.text._Z4hne2Pf7__half2S0_,"ax",@progbits
	.align	128
        .global         _Z4hne2Pf7__half2S0_
        .type           _Z4hne2Pf7__half2S0_,@function
        .size           _Z4hne2Pf7__half2S0_,(.L_x_60 - _Z4hne2Pf7__half2S0_)
        .other          _Z4hne2Pf7__half2S0_,@"STO_CUDA_ENTRY STV_DEFAULT"
_Z4hne2Pf7__half2S0_:
.text._Z4hne2Pf7__half2S0_:
[----:B------:R-:W-:Y:S08]  /*0000*/  LDC R1, c[0x0][0x37c] ;  /* 0x0000df00ff017b82 */ /* 0x000ff00000000800 */
[----:B------:R-:W0:Y:S01]  /*0010*/  LDC.64 R4, c[0x0][0x388] ;  /* 0x0000e200ff047b82 */ /* 0x000e220000000a00 */
[----:B------:R-:W1:Y:S07]  /*0020*/  LDCU.64 UR4, c[0x0][0x358] ;  /* 0x00006b00ff0477ac */ /* 0x000e6e0008000a00 */
[----:B------:R-:W1:Y:S01]  /*0030*/  LDC.64 R2, c[0x0][0x380] ;  /* 0x0000e000ff027b82 */ /* 0x000e620000000a00 */
[----:B0-----:R-:W-:-:S05]  /*0040*/  HSET2.BF.NE.AND R0, R4, R5, PT ;  /* 0x0000000504007233 */ /* 0x001fca0003805080 */
[--C-:B------:R-:W-:Y:S02]  /*0050*/  HADD2.F32 R5, -RZ, R0.reuse.H0_H0 ;  /* 0x20000000ff057230 */ /* 0x100fe40000004100 */
[----:B------:R-:W-:-:S03]  /*0060*/  HADD2.F32 R7, -RZ, R0.H1_H1 ;  /* 0x30000000ff077230 */ /* 0x000fc60000004100 */
[----:B-1----:R-:W-:Y:S04]  /*0070*/  STG.E desc[UR4][R2.64], R5 ;  /* 0x0000000502007986 */ /* 0x002fe8000c101904 */
[----:B------:R-:W-:Y:S01]  /*0080*/  STG.E desc[UR4][R2.64+0x4], R7 ;  /* 0x0000040702007986 */ /* 0x000fe2000c101904 */
[----:B------:R-:W-:Y:S05]  /*0090*/  EXIT ;  /* 0x000000000000794d */ /* 0x000fea0003800000 */
.L_x_16:
        /* <DEDUP_REMOVED lines=14> */
.L_x_60:


//--------------------- .text._Z5hltu2Pf7__half2S0_ --------------------------
	.section	.text._Z5hltu2Pf7__half2S0_,"ax",@progbits
	.align	128
        .global         _Z5hltu2Pf7__half2S0_
        .type           _Z5hltu2Pf7__half2S0_,@function
        .size           _Z5hltu2Pf7__half2S0_,(.L_x_61 - _Z5hltu2Pf7__half2S0_)
        .other          _Z5hltu2Pf7__half2S0_,@"STO_CUDA_ENTRY STV_DEFAULT"
_Z5hltu2Pf7__half2S0_:
.text._Z5hltu2Pf7__half2S0_:
[----:B------:R-:W-:Y:S08]  /*0000*/  LDC R1, c[0x0][0x37c] ;  /* 0x0000df00ff017b82 */ /* 0x000ff00000000800 */
[----:B------:R-:W0:Y:S01]  /*0010*/  LDC.64 R4, c[0x0][0x388] ;  /* 0x0000e200ff047b82 */ /* 0x000e220000000a00 */
[----:B------:R-:W1:Y:S07]  /*0020*/  LDCU.64 UR4, c[0x0][0x358] ;  /* 0x00006b00ff0477ac */ /* 0x000e6e0008000a00 */
[----:B------:R-:W1:Y:S01]  /*0030*/  LDC.64 R2, c[0x0][0x380] ;  /* 0x0000e000ff027b82 */ /* 0x000e620000000a00 */
[----:B0-----:R-:W-:-:S05]  /*0040*/  HSET2.BF.LTU.AND R0, R4, R5, PT ;  /* 0x0000000504007233 */ /* 0x001fca0003809080 */
[--C-:B------:R-:W-:Y:S02]  /*0050*/  HADD2.F32 R5, -RZ, R0.reuse.H0_H0 ;  /* 0x20000000ff057230 */ /* 0x100fe40000004100 */
[----:B------:R-:W-:-:S03]  /*0060*/  HADD2.F32 R7, -RZ, R0.H1_H1 ;  /* 0x30000000ff077230 */ /* 0x000fc60000004100 */
[----:B-1----:R-:W-:Y:S04]  /*0070*/  STG.E desc[UR4][R2.64], R5 ;  /* 0x0000000502007986 */ /* 0x002fe8000c101904 */
[----:B------:R-:W-:Y:S01]  /*0080*/  STG.E desc[UR4][R2.64+0x4], R7 ;  /* 0x0000040702007986 */ /* 0x000fe2000c101904 */
[----:B------:R-:W-:Y:S05]  /*0090*/  EXIT ;  /* 0x000000000000794d */ /* 0x000fea0003800000 */
.L_x_17:
        /* <DEDUP_REMOVED lines=14> */
.L_x_61:


//--------------------- .text._Z4hlt2Pf7__half2S0_ --------------------------
	.section	.text._Z4hlt2Pf7__half2S0_,"ax",@progbits
	.align	128
        .global         _Z4hlt2Pf7__half2S0_
        .type           _Z4hlt2Pf7__half2S0_,@function
        .size           _Z4hlt2Pf7__half2S0_,(.L_x_62 - _Z4hlt2Pf7__half2S0_)
        .other          _Z4hlt2Pf7__half2S0_,@"STO_CUDA_ENTRY STV_DEFAULT"
_Z4hlt2Pf7__half2S0_:
.text._Z4hlt2Pf7__half2S0_:
[----:B------:R-:W-:Y:S08]  /*0000*/  LDC R1, c[0x0][0x37c] ;  /* 0x0000df00ff017b82 */ /* 0x000ff00000000800 */
[----:B------:R-:W0:Y:S01]  /*0010*/  LDC.64 R4, c[0x0][0x388] ;  /* 0x0000e200ff047b82 */ /* 0x000e220000000a00 */
[----:B------:R-:W1:Y:S07]  /*0020*/  LDCU.64 UR4, c[0x0][0x358] ;  /* 0x00006b00ff0477ac */ /* 0x000e6e0008000a00 */
[----:B------:R-:W1:Y:S01]  /*0030*/  LDC.64 R2, c[0x0][0x380] ;  /* 0x0000e000ff027b82 */ /* 0x000e620000000a00 */
[----:B0-----:R-:W-:-:S05]  /*0040*/  HSET2.BF.LT.AND R0, R4, R5, PT ;  /* 0x0000000504007233 */ /* 0x001fca0003801080 */
[--C-:B------:R-:W-:Y:S02]  /*0050*/  HADD2.F32 R5, -RZ, R0.reuse.H0_H0 ;  /* 0x20000000ff057230 */ /* 0x100fe40000004100 */
[----:B------:R-:W-:-:S03]  /*0060*/  HADD2.F32 R7, -RZ, R0.H1_H1 ;  /* 0x30000000ff077230 */ /* 0x000fc60000004100 */
[----:B-1----:R-:W-:Y:S04]  /*0070*/  STG.E desc[UR4][R2.64], R5 ;  /* 0x0000000502007986 */ /* 0x002fe8000c101904 */
[----:B------:R-:W-:Y:S01]  /*0080*/  STG.E desc[UR4][R2.64+0x4], R7 ;  /* 0x0000040702007986 */ /* 0x000fe2000c101904 */
[----:B------:R-:W-:Y:S05]  /*0090*/  EXIT ;  /* 0x000000000000794d */ /* 0x000fea0003800000 */
.L_x_18:
        /* <DEDUP_REMOVED lines=14> */
.L_x_62:


//--------------------- .text._Z5hleu2Pf7__half2S0_ --------------------------
	.section	.text._Z5hleu2Pf7__half2S0_,"ax",@progbits
	.align	128
        .global         _Z5hleu2Pf7__half2S0_
        .type           _Z5hleu2Pf7__half2S0_,@function
        .size           _Z5hleu2Pf7__half2S0_,(.L_x_63 - _Z5hleu2Pf7__half2S0_)
        .other          _Z5hleu2Pf7__half2S0_,@"STO_CUDA_ENTRY STV_DEFAULT"
_Z5hleu2Pf7__half2S0_:
.text._Z5hleu2Pf7__half2S0_:
[----:B------:R-:W-:Y:S08]  /*0000*/  LDC R1, c[0x0][0x37c] ;  /* 0x0000df00ff017b82 */ /* 0x000ff00000000800 */
[----:B------:R-:W0:Y:S01]  /*0010*/  LDC.64 R4, c[0x0][0x388] ;  /* 0x0000e200ff047b82 */ /* 0x000e220000000a00 */
[----:B------:R-:W1:Y:S07]  /*0020*/  LDCU.64 UR4, c[0x0][0x358] ;  /* 0x00006b00ff0477ac */ /* 0x000e6e0008000a00 */
[----:B------:R-:W1:Y:S01]  /*0030*/  LDC.64 R2, c[0x0][0x380] ;  /* 0x0000e000ff027b82 */ /* 0x000e620000000a00 */
[----:B0-----:R-:W-:-:S05]  /*0040*/  HSET2.BF.LEU.AND R0, R4, R5, PT ;  /* 0x0000000504007233 */ /* 0x001fca000380b080 */
[--C-:B------:R-:W-:Y:S02]  /*0050*/  HADD2.F32 R5, -RZ, R0.reuse.H0_H0 ;  /* 0x20000000ff057230 */ /* 0x100fe40000004100 */
[----:B------:R-:W-:-:S03]  /*0060*/  HADD2.F32 R7, -RZ, R0.H1_H1 ;  /* 0x30000000ff077230 */ /* 0x000fc60000004100 */
[----:B-1----:R-:W-:Y:S04]  /*0070*/  STG.E desc[UR4][R2.64], R5 ;  /* 0x0000000502007986 */ /* 0x002fe8000c101904 */
[----:B------:R-:W-:Y:S01]  /*0080*/  STG.E desc[UR4][R2.64+0x4], R7 ;  /* 0x0000040702007986 */ /* 0x000fe2000c101904 */
[----:B------:R-:W-:Y:S05]  /*0090*/  EXIT ;  /* 0x000000000000794d */ /* 0x000fea0003800000 */
.L_x_19:
        /* <DEDUP_REMOVED lines=14> */
.L_x_63:


//--------------------- .text._Z4hle2Pf7__half2S0_ --------------------------
	.section	.text._Z4hle2Pf7__half2S0_,"ax",@progbits
	.align	128
        .global         _Z4hle2Pf7__half2S0_
        .type           _Z4hle2Pf7__half2S0_,@function
        .size           _Z4hle2Pf7__half2S0_,(.L_x_64 - _Z4hle2Pf7__half2S0_)
        .other          _Z4hle2Pf7__half2S0_,@"STO_CUDA_ENTRY STV_DEFAULT"
_Z4hle2Pf7__half2S0_:
.text._Z4hle2Pf7__half2S0_:
[----:B------:R-:W-:Y:S08]  /*0000*/  LDC R1, c[0x0][0x37c] ;  /* 0x0000df00ff017b82 */ /* 0x000ff00000000800 */
[----:B------:R-:W0:Y:S01]  /*0010*/  LDC.64 R4, c[0x0][0x388] ;  /* 0x0000e200ff047b82 */ /* 0x000e220000000a00 */
[----:B------:R-:W1:Y:S07]  /*0020*/  LDCU.64 UR4, c[0x0][0x358] ;  /* 0x00006b00ff0477ac */ /* 0x000e6e0008000a00 */
[----:B------:R-:W1:Y:S01]  /*0030*/  LDC.64 R2, c[0x0][0x380] ;  /* 0x0000e000ff027b82 */ /* 0x000e620000000a00 */
[----:B0-----:R-:W-:-:S05]  /*0040*/  HSET2.BF.LE.AND R0, R4, R5, PT ;  /* 0x0000000504007233 */ /* 0x001fca0003803080 */
[--C-:B------:R-:W-:Y:S02]  /*0050*/  HADD2.F32 R5, -RZ, R0.reuse.H0_H0 ;  /* 0x20000000ff057230 */ /* 0x100fe40000004100 */
[----:B------:R-:W-:-:S03]  /*0060*/  HADD2.F32 R7, -RZ, R0.H1_H1 ;  /* 0x30000000ff077230 */ /* 0x000fc60000004100 */
[----:B-1----:R-:W-:Y:S04]  /*0070*/  STG.E desc[UR4][R2.64], R5 ;  /* 0x0000000502007986 */ /* 0x002fe8000c101904 */
[----:B------:R-:W-:Y:S01]  /*0080*/  STG.E desc[UR4][R2.64+0x4], R7 ;  /* 0x0000040702007986 */ /* 0x000fe2000c101904 */
[----:B------:R-:W-:Y:S05]  /*0090*/  EXIT ;  /* 0x000000000000794d */ /* 0x000fea0003800000 */
.L_x_20:
        /* <DEDUP_REMOVED lines=14> */
.L_x_64:


//--------------------- .text._Z7hisnan2Pf7__half2 --------------------------
	.section	.text._Z7hisnan2Pf7__half2,"ax",@progbits
	.align	128
        .global         _Z7hisnan2Pf7__half2
        .type           _Z7hisnan2Pf7__half2,@function
        .size           _Z7hisnan2Pf7__half2,(.L_x_65 - _Z7hisnan2Pf7__half2)
        .other          _Z7hisnan2Pf7__half2,@"STO_CUDA_ENTRY STV_DEFAULT"
_Z7hisnan2Pf7__half2:
.text._Z7hisnan2Pf7__half2:
[----:B------:R-:W-:Y:S08]  /*0000*/  LDC R1, c[0x0][0x37c] ;  /* 0x0000df00ff017b82 */ /* 0x000ff00000000800 */
[----:B------:R-:W0:Y:S01]  /*0010*/  LDC R0, c[0x0][0x388] ;  /* 0x0000e200ff007b82 */ /* 0x000e220000000800 */
[----:B------:R-:W1:Y:S07]  /*0020*/  LDCU.64 UR4, c[0x0][0x358] ;  /* 0x00006b00ff0477ac */ /* 0x000e6e0008000a00 */
[----:B------:R-:W1:Y:S01]  /*0030*/  LDC.64 R2, c[0x0][0x380] ;  /* 0x0000e000ff027b82 */ /* 0x000e620000000a00 */
[----:B0-----:R-:W-:-:S05]  /*0040*/  HSET2.BF.NAN.AND R0, R0, R0, PT ;  /* 0x0000000000007233 */ /* 0x001fca0003808080 */
[--C-:B------:R-:W-:Y:S02]  /*0050*/  HADD2.F32 R5, -RZ, R0.reuse.H0_H0 ;  /* 0x20000000ff057230 */ /* 0x100fe40000004100 */
[----:B------:R-:W-:-:S03]  /*0060*/  HADD2.F32 R7, -RZ, R0.H1_H1 ;  /* 0x30000000ff077230 */ /* 0x000fc60000004100 */
[----:B-1----:R-:W-:Y:S04]  /*0070*/  STG.E desc[UR4][R2.64], R5 ;  /* 0x0000000502007986 */ /* 0x002fe8000c101904 */
[----:B------:R-:W-:Y:S01]  /*0080*/  STG.E desc[UR4][R2.64+0x4], R7 ;  /* 0x0000040702007986 */ /* 0x000fe2000c101904 */
[----:B------:R-:W-:Y:S05]  /*0090*/  EXIT ;  /* 0x000000000000794d */ /* 0x000fea0003800000 */
.L_x_21:
        /* <DEDUP_REMOVED lines=14> */
.L_x_65:


//--------------------- .text._Z5hgtu2Pf7__half2S0_ --------------------------
	.section	.text._Z5hgtu2Pf7__half2S0_,"ax",@progbits
	.align	128
        .global         _Z5hgtu2Pf7__half2S0_
        .type           _Z5hgtu2Pf7__half2S0_,@function
        .size           _Z5hgtu2Pf7__half2S0_,(.L_x_66 - _Z5hgtu2Pf7__half2S0_)
        .other          _Z5hgtu2Pf7__half2S0_,@"STO_CUDA_ENTRY STV_DEFAULT"
_Z5hgtu2Pf7__half2S0_:
.text._Z5hgtu2Pf7__half2S0_:
[----:B------:R-:W-:Y:S08]  /*0000*/  LDC R1, c[0x0][0x37c] ;  /* 0x0000df00ff017b82 */ /* 0x000ff00000000800 */
[----:B------:R-:W0:Y:S01]  /*0010*/  LDC.64 R4, c[0x0][0x388] ;  /* 0x0000e200ff047b82 */ /* 0x000e220000000a00 */
[----:B------:R-:W1:Y:S07]  /*0020*/  LDCU.64 UR4, c[0x0][0x358] ;  /* 0x00006b00ff0477ac */ /* 0x000e6e0008000a00 */
[----:B------:R-:W1:Y:S01]  /*0030*/  LDC.64 R2, c[0x0][0x380] ;  /* 0x0000e000ff027b82 */ /* 0x000e620000000a00 */
[----:B0-----:R-:W-:-:S05]  /*0040*/  HSET2.BF.GTU.AND R0, R4, R5, PT ;  /* 0x0000000504007233 */ /* 0x001fca000380c080 */
[--C-:B------:R-:W-:Y:S02]  /*0050*/  HADD2.F32 R5, -RZ, R0.reuse.H0_H0 ;  /* 0x20000000ff057230 */ /* 0x100fe40000004100 */
[----:B------:R-:W-:-:S03]  /*0060*/  HADD2.F32 R7, -RZ, R0.H1_H1 ;  /* 0x30000000ff077230 */ /* 0x000fc60000004100 */
[----:B-1----:R-:W-:Y:S04]  /*0070*/  STG.E desc[UR4][R2.64], R5 ;  /* 0x0000000502007986 */ /* 0x002fe8000c101904 */
[----:B------:R-:W-:Y:S01]  /*0080*/  STG.E desc[UR4][R2.64+0x4], R7 ;  /* 0x0000040702007986 */ /* 0x000fe2000c101904 */
[----:B------:R-:W-:Y:S05]  /*0090*/  EXIT ;  /* 0x000000000000794d */ /* 0x000fea0003800000 */
.L_x_22:
        /* <DEDUP_REMOVED lines=14> */
.L_x_66:


//--------------------- .text._Z4hgt2Pf7__half2S0_ --------------------------
	.section	.text._Z4hgt2Pf7__half2S0_,"ax",@progbits
	.align	128
        .global         _Z4hgt2Pf7__half2S0_
        .type           _Z4hgt2Pf7__half2S0_,@function
        .size           _Z4hgt2Pf7__half2S0_,(.L_x_67 - _Z4hgt2Pf7__half2S0_)
        .other          _Z4hgt2Pf7__half2S0_,@"STO_CUDA_ENTRY STV_DEFAULT"
_Z4hgt2Pf7__half2S0_:
.text._Z4hgt2Pf7__half2S0_:
[----:B------:R-:W-:Y:S08]  /*0000*/  LDC R1, c[0x0][0x37c] ;  /* 0x0000df00ff017b82 */ /* 0x000ff00000000800 */
[----:B------:R-:W0:Y:S01]  /*0010*/  LDC.64 R4, c[0x0][0x388] ;  /* 0x0000e200ff047b82 */ /* 0x000e220000000a00 */
[----:B------:R-:W1:Y:S07]  /*0020*/  LDCU.64 UR4, c[0x0][0x358] ;  /* 0x00006b00ff0477ac */ /* 0x000e6e0008000a00 */
[----:B------:R-:W1:Y:S01]  /*0030*/  LDC.64 R2, c[0x0][0x380] ;  /* 0x0000e000ff027b82 */ /* 0x000e620000000a00 */
[----:B0-----:R-:W-:-:S05]  /*0040*/  HSET2.BF.GT.AND R0, R4, R5, PT ;  /* 0x0000000504007233 */ /* 0x001fca0003804080 */
[--C-:B------:R-:W-:Y:S02]  /*0050*/  HADD2.F32 R5, -RZ, R0.reuse.H0_H0 ;  /* 0x20000000ff057230 */ /* 0x100fe40000004100 */
[----:B------:R-:W-:-:S03]  /*0060*/  HADD2.F32 R7, -RZ, R0.H1_H1 ;  /* 0x30000000ff077230 */ /* 0x000fc60000004100 */
[----:B-1----:R-:W-:Y:S04]  /*0070*/  STG.E desc[UR4][R2.64], R5 ;  /* 0x0000000502007986 */ /* 0x002fe8000c101904 */
[----:B------:R-:W-:Y:S01]  /*0080*/  STG.E desc[UR4][R2.64+0x4], R7 ;  /* 0x0000040702007986 */ /* 0x000fe2000c101904 */
[----:B------:R-:W-:Y:S05]  /*0090*/  EXIT ;  /* 0x000000000000794d */ /* 0x000fea0003800000 */
.L_x_23:
        /* <DEDUP_REMOVED lines=14> */
.L_x_67:


//--------------------- .text._Z5hgeu2Pf7__half2S0_ --------------------------
	.section	.text._Z5hgeu2Pf7__half2S0_,"ax",@progbits
	.align	128
        .global         _Z5hgeu2Pf7__half2S0_
        .type           _Z5hgeu2Pf7__half2S0_,@function
        .size           _Z5hgeu2Pf7__half2S0_,(.L_x_68 - _Z5hgeu2Pf7__half2S0_)
        .other          _Z5hgeu2Pf7__half2S0_,@"STO_CUDA_ENTRY STV_DEFAULT"
_Z5hgeu2Pf7__half2S0_:
.text._Z5hgeu2Pf7__half2S0_:
[----:B------:R-:W-:Y:S08]  /*0000*/  LDC R1, c[0x0][0x37c] ;  /* 0x0000df00ff017b82 */ /* 0x000ff00000000800 */
[----:B------:R-:W0:Y:S01]  /*0010*/  LDC.64 R4, c[0x0][0x388] ;  /* 0x0000e200ff047b82 */ /* 0x000e220000000a00 */
[----:B------:R-:W1:Y:S07]  /*0020*/  LDCU.64 UR4, c[0x0][0x358] ;  /* 0x00006b00ff0477ac */ /* 0x000e6e0008000a00 */
[----:B------:R-:W1:Y:S01]  /*0030*/  LDC.64 R2, c[0x0][0x380] ;  /* 0x0000e000ff027b82 */ /* 0x000e620000000a00 */
[----:B0-----:R-:W-:-:S05]  /*0040*/  HSET2.BF.GEU.AND R0, R4, R5, PT ;  /* 0x0000000504007233 */ /* 0x001fca000380e080 */
[--C-:B------:R-:W-:Y:S02]  /*0050*/  HADD2.F32 R5, -RZ, R0.reuse.H0_H0 ;  /* 0x20000000ff057230 */ /* 0x100fe40000004100 */
[----:B------:R-:W-:-:S03]  /*0060*/  HADD2.F32 R7, -RZ, R0.H1_H1 ;  /* 0x30000000ff077230 */ /* 0x000fc60000004100 */
[----:B-1----:R-:W-:Y:S04]  /*0070*/  STG.E desc[UR4][R2.64], R5 ;  /* 0x0000000502007986 */ /* 0x002fe8000c101904 */
[----:B------:R-:W-:Y:S01]  /*0080*/  STG.E desc[UR4][R2.64+0x4], R7 ;  /* 0x0000040702007986 */ /* 0x000fe2000c101904 */
[----:B------:R-:W-:Y:S05]  /*0090*/  EXIT ;  /* 0x000000000000794d */ /* 0x000fea0003800000 */
.L_x_24:
        /* <DEDUP_REMOVED lines=14> */
.L_x_68:


//--------------------- .text._Z4hge2Pf7__half2S0_ --------------------------
	.section	.text._Z4hge2Pf7__half2S0_,"ax",@progbits
	.align	128
        .global         _Z4hge2Pf7__half2S0_
        .type           _Z4hge2Pf7__half2S0_,@function
        .size           _Z4hge2Pf7__half2S0_,(.L_x_69 - _Z4hge2Pf7__half2S0_)
        .other          _Z4hge2Pf7__half2S0_,@"STO_CUDA_ENTRY STV_DEFAULT"
_Z4hge2Pf7__half2S0_:
.text._Z4hge2Pf7__half2S0_:
[----:B------:R-:W-:Y:S08]  /*0000*/  LDC R1, c[0x0][0x37c] ;  /* 0x0000df00ff017b82 */ /* 0x000ff00000000800 */
[----:B------:R-:W0:Y:S01]  /*0010*/  LDC.64 R4, c[0x0][0x388] ;  /* 0x0000e200ff047b82 */ /* 0x000e220000000a00 */
[----:B------:R-:W1:Y:S07]  /*0020*/  LDCU.64 UR4, c[0x0][0x358] ;  /* 0x00006b00ff0477ac */ /* 0x000e6e0008000a00 */
[----:B------:R-:W1:Y:S01]  /*0030*/  LDC.64 R2, c[0x0][0x380] ;  /* 0x0000e000ff027b82 */ /* 0x000e620000000a00 */
[----:B0-----:R-:W-:-:S05]  /*0040*/  HSET2.BF.GE.AND R0, R4, R5, PT ;  /* 0x0000000504007233 */ /* 0x001fca0003806080 */
[--C-:B------:R-:W-:Y:S02]  /*0050*/  HADD2.F32 R5, -RZ, R0.reuse.H0_H0 ;  /* 0x20000000ff057230 */ /* 0x100fe40000004100 */
[----:B------:R-:W-:-:S03]  /*0060*/  HADD2.F32 R7, -RZ, R0.H1_H1 ;  /* 0x30000000ff077230 */ /* 0x000fc60000004100 */
[----:B-1----:R-:W-:Y:S04]  /*0070*/  STG.E desc[UR4][R2.64], R5 ;  /* 0x0000000502007986 */ /* 0x002fe8000c101904 */
[----:B------:R-:W-:Y:S01]  /*0080*/  STG.E desc[UR4][R2.64+0x4], R7 ;  /* 0x0000040702007986 */ /* 0x000fe2000c101904 */
[----:B------:R-:W-:Y:S05]  /*0090*/  EXIT ;  /* 0x000000000000794d */ /* 0x000fea0003800000 */
.L_x_25:
        /* <DEDUP_REMOVED lines=14> */
.L_x_69:


//--------------------- .text._Z5hequ2Pf7__half2S0_ --------------------------
	.section	.text._Z5hequ2Pf7__half2S0_,"ax",@progbits
	.align	128
        .global         _Z5hequ2Pf7__half2S0_
        .type           _Z5hequ2Pf7__half2S0_,@function
        .size           _Z5hequ2Pf7__half2S0_,(.L_x_70 - _Z5hequ2Pf7__half2S0_)
        .other          _Z5hequ2Pf7__half2S0_,@"STO_CUDA_ENTRY STV_DEFAULT"
_Z5hequ2Pf7__half2S0_:
.text._Z5hequ2Pf7__half2S0_:
[----:B------:R-:W-:Y:S08]  /*0000*/  LDC R1, c[0x0][0x37c] ;  /* 0x0000df00ff017b82 */ /* 0x000ff00000000800 */
[----:B------:R-:W0:Y:S01]  /*0010*/  LDC.64 R4, c[0x0][0x388] ;  /* 0x0000e200ff047b82 */ /* 0x000e220000000a00 */
[----:B------:R-:W1:Y:S07]  /*0020*/  LDCU.64 UR4, c[0x0][0x358] ;  /* 0x00006b00ff0477ac */ /* 0x000e6e0008000a00 */
[----:B------:R-:W1:Y:S01]  /*0030*/  LDC.64 R2, c[0x0][0x380] ;  /* 0x0000e000ff027b82 */ /* 0x000e620000000a00 */
[----:B0-----:R-:W-:-:S05]  /*0040*/  HSET2.BF.EQU.AND R0, R4, R5, PT ;  /* 0x0000000504007233 */ /* 0x001fca000380a080 */
[--C-:B------:R-:W-:Y:S02]  /*0050*/  HADD2.F32 R5, -RZ, R0.reuse.H0_H0 ;  /* 0x20000000ff057230 */ /* 0x100fe40000004100 */
[----:B------:R-:W-:-:S03]  /*0060*/  HADD2.F32 R7, -RZ, R0.H1_H1 ;  /* 0x30000000ff077230 */ /* 0x000fc60000004100 */
[----:B-1----:R-:W-:Y:S04]  /*0070*/  STG.E desc[UR4][R2.64], R5 ;  /* 0x0000000502007986 */ /* 0x002fe8000c101904 */
[----:B------:R-:W-:Y:S01]  /*0080*/  STG.E desc[UR4][R2.64+0x4], R7 ;  /* 0x0000040702007986 */ /* 0x000fe2000c101904 */
[----:B------:R-:W-:Y:S05]  /*0090*/  EXIT ;  /* 0x000000000000794d */ /* 0x000fea0003800000 */
.L_x_26:
        /* <DEDUP_REMOVED lines=14> */
.L_x_70:


//--------------------- .text._Z4heq2Pf7__half2S0_ --------------------------
	.section	.text._Z4heq2Pf7__half2S0_,"ax",@progbits
	.align	128
        .global         _Z4heq2Pf7__half2S0_
        .type           _Z4heq2Pf7__half2S0_,@function
        .size           _Z4heq2Pf7__half2S0_,(.L_x_71 - _Z4heq2Pf7__half2S0_)
        .other          _Z4heq2Pf7__half2S0_,@"STO_CUDA_ENTRY STV_DEFAULT"
_Z4heq2Pf7__half2S0_:
.text._Z4heq2Pf7__half2S0_:
[----:B------:R-:W-:Y:S08]  /*0000*/  LDC R1, c[0x0][0x37c] ;  /* 0x0000df00ff017b82 */ /* 0x000ff00000000800 */
[----:B------:R-:W0:Y:S01]  /*0010*/  LDC.64 R4, c[0x0][0x388] ;  /* 0x0000e200ff047b82 */ /* 0x000e220000000a00 */
[----:B------:R-:W1:Y:S07]  /*0020*/  LDCU.64 UR4, c[0x0][0x358] ;  /* 0x00006b00ff0477ac */ /* 0x000e6e0008000a00 */
[----:B------:R-:W1:Y:S01]  /*0030*/  LDC.64 R2, c[0x0][0x380] ;  /* 0x0000e000ff027b82 */ /* 0x000e620000000a00 */
[----:B0-----:R-:W-:-:S05]  /*0040*/  HSET2.BF.EQ.AND R0, R4, R5, PT ;  /* 0x0000000504007233 */ /* 0x001fca0003802080 */
[--C-:B------:R-:W-:Y:S02]  /*0050*/  HADD2.F32 R5, -RZ, R0.reuse.H0_H0 ;  /* 0x20000000ff057230 */ /* 0x100fe40000004100 */
[----:B------:R-:W-:-:S03]  /*0060*/  HADD2.F32 R7, -RZ, R0.H1_H1 ;  /* 0x30000000ff077230 */ /* 0x000fc60000004100 */
[----:B-1----:R-:W-:Y:S04]  /*0070*/  STG.E desc[UR4][R2.64], R5 ;  /* 0x0000000502007986 */ /* 0x002fe8000c101904 */
[----:B------:R-:W-:Y:S01]  /*0080*/  STG.E desc[UR4][R2.64+0x4], R7 ;  /* 0x0000040702007986 */ /* 0x000fe2000c101904 */
[----:B------:R-:W-:Y:S05]  /*0090*/  EXIT ;  /* 0x000000000000794d */ /* 0x000fea0003800000 */
.L_x_27:
        /* <DEDUP_REMOVED lines=14> */
.L_x_71:


//--------------------- .text._Z6hbneu2Pb7__half2S0_ --------------------------
	.section	.text._Z6hbneu2Pb7__half2S0_,"ax",@progbits
	.align	128
        .global         _Z6hbneu2Pb7__half2S0_
        .type           _Z6hbneu2Pb7__half2S0_,@function
        .size           _Z6hbneu2Pb7__half2S0_,(.L_x_72 - _Z6hbneu2Pb7__half2S0_)
        .other          _Z6hbneu2Pb7__half2S0_,@"STO_CUDA_ENTRY STV_DEFAULT"
_Z6hbneu2Pb7__half2S0_:
.text._Z6hbneu2Pb7__half2S0_:
[----:B------:R-:W-:Y:S08]  /*0000*/  LDC R1, c[0x0][0x37c] ;  /* 0x0000df00ff017b82 */ /* 0x000ff00000000800 */
[----:B------:R-:W0:Y:S01]  /*0010*/  LDC.64 R4, c[0x0][0x388] ;  /* 0x0000e200ff047b82 */ /* 0x000e220000000a00 */
[----:B------:R-:W1:Y:S07]  /*0020*/  LDCU.64 UR4, c[0x0][0x358] ;  /* 0x00006b00ff0477ac */ /* 0x000e6e0008000a00 */
[----:B------:R-:W1:Y:S01]  /*0030*/  LDC.64 R2, c[0x0][0x380] ;  /* 0x0000e000ff027b82 */ /* 0x000e620000000a00 */
[----:B0-----:R-:W-:-:S05]  /*0040*/  HSET2.NEU.AND R0, R4, R5, PT ;  /* 0x0000000504007233 */ /* 0x001fca000380d000 */
[----:B------:R-:W-:-:S04]  /*0050*/  ISETP.NE.AND P0, PT, R0, -0x1, PT ;  /* 0xffffffff0000780c */ /* 0x000fc80003f05270 */
[----:B------:R-:W-:-:S05]  /*0060*/  SEL R5, RZ, 0x1, P0 ;  /* 0x00000001ff057807 */ /* 0x000fca0000000000 */
[----:B-1----:R-:W-:Y:S01]  /*0070*/  STG.E.U8 desc[UR4][R2.64], R5 ;  /* 0x0000000502007986 */ /* 0x002fe2000c101104 */
[----:B------:R-:W-:Y:S05]  /*0080*/  EXIT ;  /* 0x000000000000794d */ /* 0x000fea0003800000 */
.L_x_28:
        /* <DEDUP_REMOVED lines=15> */
.L_x_72:


//--------------------- .text._Z5hbne2Pb7__half2S0_ --------------------------
	.section	.text._Z5hbne2Pb7__half2S0_,"ax",@progbits
	.align	128
        .global         _Z5hbne2Pb7__half2S0_
        .type           _Z5hbne2Pb7__half2S0_,@function
        .size           _Z5hbne2Pb7__half2S0_,(.L_x_73 - _Z5hbne2Pb7__half2S0_)
        .other          _Z5hbne2Pb7__half2S0_,@"STO_CUDA_ENTRY STV_DEFAULT"
_Z5hbne2Pb7__half2S0_:
.text._Z5hbne2Pb7__half2S0_:
[----:B------:R-:W-:Y:S08]  /*0000*/  LDC R1, c[0x0][0x37c] ;  /* 0x0000df00ff017b82 */ /* 0x000ff00000000800 */
[----:B------:R-:W0:Y:S01]  /*0010*/  LDC.64 R4, c[0x0][0x388] ;  /* 0x0000e200ff047b82 */ /* 0x000e220000000a00 */
[----:B------:R-:W1:Y:S07]  /*0020*/  LDCU.64 UR4, c[0x0][0x358] ;  /* 0x00006b00ff0477ac */ /* 0x000e6e0008000a00 */
[----:B------:R-:W1:Y:S01]  /*0030*/  LDC.64 R2, c[0x0][0x380] ;  /* 0x0000e000ff027b82 */ /* 0x000e620000000a00 */
[----:B0-----:R-:W-:-:S05]  /*0040*/  HSET2.NE.AND R0, R4, R5, PT ;  /* 0x0000000504007233 */ /* 0x001fca0003805000 */
[----:B------:R-:W-:-:S04]  /*0050*/  ISETP.NE.AND P0, PT, R0, -0x1, PT ;  /* 0xffffffff0000780c */ /* 0x000fc80003f05270 */
[----:B------:R-:W-:-:S05]  /*0060*/  SEL R5, RZ, 0x1, P0 ;  /* 0x00000001ff057807 */ /* 0x000fca0000000000 */
[----:B-1----:R-:W-:Y:S01]  /*0070*/  STG.E.U8 desc[UR4][R2.64], R5 ;  /* 0x0000000502007986 */ /* 0x002fe2000c101104 */
[----:B------:R-:W-:Y:S05]  /*0080*/  EXIT ;  /* 0x000000000000794d */ /* 0x000fea0003800000 */
.L_x_29:
        /* <DEDUP_REMOVED lines=15> */
.L_x_73:


//--------------------- .text._Z6hbltu2Pb7__half2S0_ --------------------------
	.section	.text._Z6hbltu2Pb7__half2S0_,"ax",@progbits
	.align	128
        .global         _Z6hbltu2Pb7__half2S0_
        .type           _Z6hbltu2Pb7__half2S0_,@function
        .size           _Z6hbltu2Pb7__half2S0_,(.L_x_74 - _Z6hbltu2Pb7__half2S0_)
        .other          _Z6hbltu2Pb7__half2S0_,@"STO_CUDA_ENTRY STV_DEFAULT"
_Z6hbltu2Pb7__half2S0_:
.text._Z6hbltu2Pb7__half2S0_:
[----:B------:R-:W-:Y:S08]  /*0000*/  LDC R1, c[0x0][0x37c] ;  /* 0x0000df00ff017b82 */ /* 0x000ff00000000800 */
[----:B------:R-:W0:Y:S01]  /*0010*/  LDC.64 R4, c[0x0][0x388] ;  /* 0x0000e200ff047b82 */ /* 0x000e220000000a00 */
[----:B------:R-:W1:Y:S07]  /*0020*/  LDCU.64 UR4, c[0x0][0x358] ;  /* 0x00006b00ff0477ac */ /* 0x000e6e0008000a00 */
[----:B------:R-:W1:Y:S01]  /*0030*/  LDC.64 R2, c[0x0][0x380] ;  /* 0x0000e000ff027b82 */ /* 0x000e620000000a00 */
[----:B0-----:R-:W-:-:S05]  /*0040*/  HSET2.LTU.AND R0, R4, R5, PT ;  /* 0x0000000504007233 */ /* 0x001fca0003809000 */
[----:B------:R-:W-:-:S04]  /*0050*/  ISETP.NE.AND P0, PT, R0, -0x1, PT ;  /* 0xffffffff0000780c */ /* 0x000fc80003f05270 */
[----:B------:R-:W-:-:S05]  /*0060*/  SEL R5, RZ, 0x1, P0 ;  /* 0x00000001ff057807 */ /* 0x000fca0000000000 */
[----:B-1----:R-:W-:Y:S01]  /*0070*/  STG.E.U8 desc[UR4][R2.64], R5 ;  /* 0x0000000502007986 */ /* 0x002fe2000c101104 */
[----:B------:R-:W-:Y:S05]  /*0080*/  EXIT ;  /* 0x000000000000794d */ /* 0x000fea0003800000 */
.L_x_30:
        /* <DEDUP_REMOVED lines=15> */
.L_x_74:


//--------------------- .text._Z5hblt2Pb7__half2S0_ --------------------------
	.section	.text._Z5hblt2Pb7__half2S0_,"ax",@progbits
	.align	128
        .global         _Z5hblt2Pb7__half2S0_
        .type           _Z5hblt2Pb7__half2S0_,@function
        .size           _Z5hblt2Pb7__half2S0_,(.L_x_75 - _Z5hblt2Pb7__half2S0_)
        .other          _Z5hblt2Pb7__half2S0_,@"STO_CUDA_ENTRY STV_DEFAULT"
_Z5hblt2Pb7__half2S0_:
.text._Z5hblt2Pb7__half2S0_:
[----:B------:R-:W-:Y:S08]  /*0000*/  LDC R1, c[0x0][0x37c] ;  /* 0x0000df00ff017b82 */ /* 0x000ff00000000800 */
[----:B------:R-:W0:Y:S01]  /*0010*/  LDC.64 R4, c[0x0][0x388] ;  /* 0x0000e200ff047b82 */ /* 0x000e220000000a00 */
[----:B------:R-:W1:Y:S07]  /*0020*/  LDCU.64 UR4, c[0x0][0x358] ;  /* 0x00006b00ff0477ac */ /* 0x000e6e0008000a00 */
[----:B------:R-:W1:Y:S01]  /*0030*/  LDC.64 R2, c[0x0][0x380] ;  /* 0x0000e000ff027b82 */ /* 0x000e620000000a00 */
[----:B0-----:R-:W-:-:S05]  /*0040*/  HSET2.LT.AND R0, R4, R5, PT ;  /* 0x0000000504007233 */ /* 0x001fca0003801000 */
[----:B------:R-:W-:-:S04]  /*0050*/  ISETP.NE.AND P0, PT, R0, -0x1, PT ;  /* 0xffffffff0000780c */ /* 0x000fc80003f05270 */
[----:B------:R-:W-:-:S05]  /*0060*/  SEL R5, RZ, 0x1, P0 ;  /* 0x00000001ff057807 */ /* 0x000fca0000000000 */
[----:B-1----:R-:W-:Y:S01]  /*0070*/  STG.E.U8 desc[UR4][R2.64], R5 ;  /* 0x0000000502007986 */ /* 0x002fe2000c101104 */
[----:B------:R-:W-:Y:S05]  /*0080*/  EXIT ;  /* 0x000000000000794d */ /* 0x000fea0003800000 */
.L_x_31:
        /* <DEDUP_REMOVED lines=15> */
.L_x_75:


//--------------------- .text._Z6hbleu2Pb7__half2S0_ --------------------------
	.section	.text._Z6hbleu2Pb7__half2S0_,"ax",@progbits
	.align	128
        .global         _Z6hbleu2Pb7__half2S0_
        .type           _Z6hbleu2Pb7__half2S0_,@function
        .size           _Z6hbleu2Pb7__half2S0_,(.L_x_76 - _Z6hbleu2Pb7__half2S0_)
        .other          _Z6hbleu2Pb7__half2S0_,@"STO_CUDA_ENTRY STV_DEFAULT"
_Z6hbleu2Pb7__half2S0_:
.text._Z6hbleu2Pb7__half2S0_:
[----:B------:R-:W-:Y:S08]  /*0000*/  LDC R1, c[0x0][0x37c] ;  /* 0x0000df00ff017b82 */ /* 0x000ff00000000800 */
[----:B------:R-:W0:Y:S01]  /*0010*/  LDC.64 R4, c[0x0][0x388] ;  /* 0x0000e200ff047b82 */ /* 0x000e220000000a00 */
[----:B------:R-:W1:Y:S07]  /*0020*/  LDCU.64 UR4, c[0x0][0x358] ;  /* 0x00006b00ff0477ac */ /* 0x000e6e0008000a00 */
[----:B------:R-:W1:Y:S01]  /*0030*/  LDC.64 R2, c[0x0][0x380] ;  /* 0x0000e000ff027b82 */ /* 0x000e620000000a00 */
[----:B0-----:R-:W-:-:S05]  /*0040*/  HSET2.LEU.AND R0, R4, R5, PT ;  /* 0x0000000504007233 */ /* 0x001fca000380b000 */
[----:B------:R-:W-:-:S04]  /*0050*/  ISETP.NE.AND P0, PT, R0, -0x1, PT ;  /* 0xffffffff0000780c */ /* 0x000fc80003f05270 */
[----:B------:R-:W-:-:S05]  /*0060*/  SEL R5, RZ, 0x1, P0 ;  /* 0x00000001ff057807 */ /* 0x000fca0000000000 */
[----:B-1----:R-:W-:Y:S01]  /*0070*/  STG.E.U8 desc[UR4][R2.64], R5 ;  /* 0x0000000502007986 */ /* 0x002fe2000c101104 */
[----:B------:R-:W-:Y:S05]  /*0080*/  EXIT ;  /* 0x000000000000794d */ /* 0x000fea0003800000 */
.L_x_32:
        /* <DEDUP_REMOVED lines=15> */
.L_x_76:


//--------------------- .text._Z5hble2Pb7__half2S0_ --------------------------
	.section	.text._Z5hble2Pb7__half2S0_,"ax",@progbits
	.align	128
        .global         _Z5hble2Pb7__half2S0_
        .type           _Z5hble2Pb7__half2S0_,@function
        .size           _Z5hble2Pb7__half2S0_,(.L_x_77 - _Z5hble2Pb7__half2S0_)
        .other          _Z5hble2Pb7__half2S0_,@"STO_CUDA_ENTRY STV_DEFAULT"
_Z5hble2Pb7__half2S0_:
.text._Z5hble2Pb7__half2S0_:
[----:B------:R-:W-:Y:S08]  /*0000*/  LDC R1, c[0x0][0x37c] ;  /* 0x0000df00ff017b82 */ /* 0x000ff00000000800 */
[----:B------:R-:W0:Y:S01]  /*0010*/  LDC.64 R4, c[0x0][0x388] ;  /* 0x0000e200ff047b82 */ /* 0x000e220000000a00 */
[----:B------:R-:W1:Y:S07]  /*0020*/  LDCU.64 UR4, c[0x0][0x358] ;  /* 0x00006b00ff0477ac */ /* 0x000e6e0008000a00 */
[----:B------:R-:W1:Y:S01]  /*0030*/  LDC.64 R2, c[0x0][0x380] ;  /* 0x0000e000ff027b82 */ /* 0x000e620000000a00 */
[----:B0-----:R-:W-:-:S05]  /*0040*/  HSET2.LE.AND R0, R4, R5, PT ;  /* 0x0000000504007233 */ /* 0x001fca0003803000 */
[----:B------:R-:W-:-:S04]  /*0050*/  ISETP.NE.AND P0, PT, R0, -0x1, PT ;  /* 0xffffffff0000780c */ /* 0x000fc80003f05270 */
[----:B------:R-:W-:-:S05]  /*0060*/  SEL R5, RZ, 0x1, P0 ;  /* 0x00000001ff057807 */ /* 0x000fca0000000000 */
[----:B-1----:R-:W-:Y:S01]  /*0070*/  STG.E.U8 desc[UR4][R2.64], R5 ;  /* 0x0000000502007986 */ /* 0x002fe2000c101104 */
[----:B------:R-:W-:Y:S05]  /*0080*/  EXIT ;  /* 0x000000000000794d */ /* 0x000fea0003800000 */
.L_x_33:
        /* <DEDUP_REMOVED lines=15> */
.L_x_77:


//--------------------- .text._Z6hbgtu2Pb7__half2S0_ --------------------------
	.section	.text._Z6hbgtu2Pb7__half2S0_,"ax",@progbits
	.align	128
        .global         _Z6hbgtu2Pb7__half2S0_
        .type           _Z6hbgtu2Pb7__half2S0_,@function
        .size           _Z6hbgtu2Pb7__half2S0_,(.L_x_78 - _Z6hbgtu2Pb7__half2S0_)
        .other          _Z6hbgtu2Pb7__half2S0_,@"STO_CUDA_ENTRY STV_DEFAULT"
_Z6hbgtu2Pb7__half2S0_:
.text._Z6hbgtu2Pb7__half2S0_:
[----:B------:R-:W-:Y:S08]  /*0000*/  LDC R1, c[0x0][0x37c] ;  /* 0x0000df00ff017b82 */ /* 0x000ff00000000800 */
[----:B------:R-:W0:Y:S01]  /*0010*/  LDC.64 R4, c[0x0][0x388] ;  /* 0x0000e200ff047b82 */ /* 0x000e220000000a00 */
[----:B------:R-:W1:Y:S07]  /*0020*/  LDCU.64 UR4, c[0x0][0x358] ;  /* 0x00006b00ff0477ac */ /* 0x000e6e0008000a00 */
[----:B------:R-:W1:Y:S01]  /*0030*/  LDC.64 R2, c[0x0][0x380] ;  /* 0x0000e000ff027b82 */ /* 0x000e620000000a00 */
[----:B0-----:R-:W-:-:S05]  /*0040*/  HSET2.GTU.AND R0, R4, R5, PT ;  /* 0x0000000504007233 */ /* 0x001fca000380c000 */
[----:B------:R-:W-:-:S04]  /*0050*/  ISETP.NE.AND P0, PT, R0, -0x1, PT ;  /* 0xffffffff0000780c */ /* 0x000fc80003f05270 */
[----:B------:R-:W-:-:S05]  /*0060*/  SEL R5, RZ, 0x1, P0 ;  /* 0x00000001ff057807 */ /* 0x000fca0000000000 */
[----:B-1----:R-:W-:Y:S01]  /*0070*/  STG.E.U8 desc[UR4][R2.64], R5 ;  /* 0x0000000502007986 */ /* 0x002fe2000c101104 */
[----:B------:R-:W-:Y:S05]  /*0080*/  EXIT ;  /* 0x000000000000794d */ /* 0x000fea0003800000 */
.L_x_34:
        /* <DEDUP_REMOVED lines=15> */
.L_x_78:


//--------------------- .text._Z5hbgt2Pb7__half2S0_ --------------------------
	.section	.text._Z5hbgt2Pb7__half2S0_,"ax",@progbits
	.align	128
        .global         _Z5hbgt2Pb7__half2S0_
        .type           _Z5hbgt2Pb7__half2S0_,@function
        .size           _Z5hbgt2Pb7__half2S0_,(.L_x_79 - _Z5hbgt2Pb7__half2S0_)
        .other          _Z5hbgt2Pb7__half2S0_,@"STO_CUDA_ENTRY STV_DEFAULT"
_Z5hbgt2Pb7__half2S0_:
.text._Z5hbgt2Pb7__half2S0_:
[----:B------:R-:W-:Y:S08]  /*0000*/  LDC R1, c[0x0][0x37c] ;  /* 0x0000df00ff017b82 */ /* 0x000ff00000000800 */
[----:B------:R-:W0:Y:S01]  /*0010*/  LDC.64 R4, c[0x0][0x388] ;  /* 0x0000e200ff047b82 */ /* 0x000e220000000a00 */
[----:B------:R-:W1:Y:S07]  /*0020*/  LDCU.64 UR4, c[0x0][0x358] ;  /* 0x00006b00ff0477ac */ /* 0x000e6e0008000a00 */
[----:B------:R-:W1:Y:S01]  /*0030*/  LDC.64 R2, c[0x0][0x380] ;  /* 0x0000e000ff027b82 */ /* 0x000e620000000a00 */
[----:B0-----:R-:W-:-:S05]  /*0040*/  HSET2.GT.AND R0, R4, R5, PT ;  /* 0x0000000504007233 */ /* 0x001fca0003804000 */
[----:B------:R-:W-:-:S04]  /*0050*/  ISETP.NE.AND P0, PT, R0, -0x1, PT ;  /* 0xffffffff0000780c */ /* 0x000fc80003f05270 */
[----:B------:R-:W-:-:S05]  /*0060*/  SEL R5, RZ, 0x1, P0 ;  /* 0x00000001ff057807 */ /* 0x000fca0000000000 */
[----:B-1----:R-:W-:Y:S01]  /*0070*/  STG.E.U8 desc[UR4][R2.64], R5 ;  /* 0x0000000502007986 */ /* 0x002fe2000c101104 */
[----:B------:R-:W-:Y:S05]  /*0080*/  EXIT ;  /* 0x000000000000794d */ /* 0x000fea0003800000 */
.L_x_35:
        /* <DEDUP_REMOVED lines=15> */
.L_x_79:


//--------------------- .text._Z6hbgeu2Pb7__half2S0_ --------------------------
	.section	.text._Z6hbgeu2Pb7__half2S0_,"ax",@progbits
	.align	128
        .global         _Z6hbgeu2Pb7__half2S0_
        .type           _Z6hbgeu2Pb7__half2S0_,@function
        .size           _Z6hbgeu2Pb7__half2S0_,(.L_x_80 - _Z6hbgeu2Pb7__half2S0_)
        .other          _Z6hbgeu2Pb7__half2S0_,@"STO_CUDA_ENTRY STV_DEFAULT"
_Z6hbgeu2Pb7__half2S0_:
.text._Z6hbgeu2Pb7__half2S0_:
[----:B------:R-:W-:Y:S08]  /*0000*/  LDC R1, c[0x0][0x37c] ;  /* 0x0000df00ff017b82 */ /* 0x000ff00000000800 */
[----:B------:R-:W0:Y:S01]  /*0010*/  LDC.64 R4, c[0x0][0x388] ;  /* 0x0000e200ff047b82 */ /* 0x000e220000000a00 */
[----:B------:R-:W1:Y:S07]  /*0020*/  LDCU.64 UR4, c[0x0][0x358] ;  /* 0x00006b00ff0477ac */ /* 0x000e6e0008000a00 */
[----:B------:R-:W1:Y:S01]  /*0030*/  LDC.64 R2, c[0x0][0x380] ;  /* 0x0000e000ff027b82 */ /* 0x000e620000000a00 */
[----:B0-----:R-:W-:-:S05]  /*0040*/  HSET2.GEU.AND R0, R4, R5, PT ;  /* 0x0000000504007233 */ /* 0x001fca000380e000 */
[----:B------:R-:W-:-:S04]  /*0050*/  ISETP.NE.AND P0, PT, R0, -0x1, PT ;  /* 0xffffffff0000780c */ /* 0x000fc80003f05270 */
[----:B------:R-:W-:-:S05]  /*0060*/  SEL R5, RZ, 0x1, P0 ;  /* 0x00000001ff057807 */ /* 0x000fca0000000000 */
[----:B-1----:R-:W-:Y:S01]  /*0070*/  STG.E.U8 desc[UR4][R2.64], R5 ;  /* 0x0000000502007986 */ /* 0x002fe2000c101104 */
[----:B------:R-:W-:Y:S05]  /*0080*/  EXIT ;  /* 0x000000000000794d */ /* 0x000fea0003800000 */
.L_x_36:
        /* <DEDUP_REMOVED lines=15> */
.L_x_80:


//--------------------- .text._Z5hbge2Pb7__half2S0_ --------------------------
	.section	.text._Z5hbge2Pb7__half2S0_,"ax",@progbits
	.align	128
        .global         _Z5hbge2Pb7__half2S0_
        .type           _Z5hbge2Pb7__half2S0_,@function
        .size           _Z5hbge2Pb7__half2S0_,(.L_x_81 - _Z5hbge2Pb7__half2S0_)
        .other          _Z5hbge2Pb7__half2S0_,@"STO_CUDA_ENTRY STV_DEFAULT"
_Z5hbge2Pb7__half2S0_:
.text._Z5hbge2Pb7__half2S0_:
[----:B------:R-:W-:Y:S08]  /*0000*/  LDC R1, c[0x0][0x37c] ;  /* 0x0000df00ff017b82 */ /* 0x000ff00000000800 */
[----:B------:R-:W0:Y:S01]  /*0010*/  LDC.64 R4, c[0x0][0x388] ;  /* 0x0000e200ff047b82 */ /* 0x000e220000000a00 */
[----:B------:R-:W1:Y:S07]  /*0020*/  LDCU.64 UR4, c[0x0][0x358] ;  /* 0x00006b00ff0477ac */ /* 0x000e6e0008000a00 */
[----:B------:R-:W1:Y:S01]  /*0030*/  LDC.64 R2, c[0x0][0x380] ;  /* 0x0000e000ff027b82 */ /* 0x000e620000000a00 */
[----:B0-----:R-:W-:-:S05]  /*0040*/  HSET2.GE.AND R0, R4, R5, PT ;  /* 0x0000000504007233 */ /* 0x001fca0003806000 */
[----:B------:R-:W-:-:S04]  /*0050*/  ISETP.NE.AND P0, PT, R0, -0x1, PT ;  /* 0xffffffff0000780c */ /* 0x000fc80003f05270 */
[----:B------:R-:W-:-:S05]  /*0060*/  SEL R5, RZ, 0x1, P0 ;  /* 0x00000001ff057807 */ /* 0x000fca0000000000 */
[----:B-1----:R-:W-:Y:S01]  /*0070*/  STG.E.U8 desc[UR4][R2.64], R5 ;  /* 0x0000000502007986 */ /* 0x002fe2000c101104 */
[----:B------:R-:W-:Y:S05]  /*0080*/  EXIT ;  /* 0x000000000000794d */ /* 0x000fea0003800000 */
.L_x_37:
        /* <DEDUP_REMOVED lines=15> */
.L_x_81:


//--------------------- .text._Z6hbequ2Pb7__half2S0_ --------------------------
	.section	.text._Z6hbequ2Pb7__half2S0_,"ax",@progbits
	.align	128
        .global         _Z6hbequ2Pb7__half2S0_
        .type           _Z6hbequ2Pb7__half2S0_,@function
        .size           _Z6hbequ2Pb7__half2S0_,(.L_x_82 - _Z6hbequ2Pb7__half2S0_)
        .other          _Z6hbequ2Pb7__half2S0_,@"STO_CUDA_ENTRY STV_DEFAULT"
_Z6hbequ2Pb7__half2S0_:
.text._Z6hbequ2Pb7__half2S0_:
[----:B------:R-:W-:Y:S08]  /*0000*/  LDC R1, c[0x0][0x37c] ;  /* 0x0000df00ff017b82 */ /* 0x000ff00000000800 */
[----:B------:R-:W0:Y:S01]  /*0010*/  LDC.64 R4, c[0x0][0x388] ;  /* 0x0000e200ff047b82 */ /* 0x000e220000000a00 */
[----:B------:R-:W1:Y:S07]  /*0020*/  LDCU.64 UR4, c[0x0][0x358] ;  /* 0x00006b00ff0477ac */ /* 0x000e6e0008000a00 */
[----:B------:R-:W1:Y:S01]  /*0030*/  LDC.64 R2, c[0x0][0x380] ;  /* 0x0000e000ff027b82 */ /* 0x000e620000000a00 */
[----:B0-----:R-:W-:-:S05]  /*0040*/  HSET2.EQU.AND R0, R4, R5, PT ;  /* 0x0000000504007233 */ /* 0x001fca000380a000 */
[----:B------:R-:W-:-:S04]  /*0050*/  ISETP.NE.AND P0, PT, R0, -0x1, PT ;  /* 0xffffffff0000780c */ /* 0x000fc80003f05270 */
[----:B------:R-:W-:-:S05]  /*0060*/  SEL R5, RZ, 0x1, P0 ;  /* 0x00000001ff057807 */ /* 0x000fca0000000000 */
[----:B-1----:R-:W-:Y:S01]  /*0070*/  STG.E.U8 desc[UR4][R2.64], R5 ;  /* 0x0000000502007986 */ /* 0x002fe2000c101104 */
[----:B------:R-:W-:Y:S05]  /*0080*/  EXIT ;  /* 0x000000000000794d */ /* 0x000fea0003800000 */
.L_x_38:
        /* <DEDUP_REMOVED lines=15> */
.L_x_82:


//--------------------- .text._Z5hbeq2Pb7__half2S0_ --------------------------
	.section	.text._Z5hbeq2Pb7__half2S0_,"ax",@progbits
	.align	128
        .global         _Z5hbeq2Pb7__half2S0_
        .type           _Z5hbeq2Pb7__half2S0_,@function
        .size           _Z5hbeq2Pb7__half2S0_,(.L_x_83 - _Z5hbeq2Pb7__half2S0_)
        .other          _Z5hbeq2Pb7__half2S0_,@"STO_CUDA_ENTRY STV_DEFAULT"
_Z5hbeq2Pb7__half2S0_:
.text._Z5hbeq2Pb7__half2S0_:
[----:B------:R-:W-:Y:S08]  /*0000*/  LDC R1, c[0x0][0x37c] ;  /* 0x0000df00ff017b82 */ /* 0x000ff00000000800 */
[----:B------:R-:W0:Y:S01]  /*0010*/  LDC.64 R4, c[0x0][0x388] ;  /* 0x0000e200ff047b82 */ /* 0x000e220000000a00 */
[----:B------:R-:W1:Y:S07]  /*0020*/  LDCU.64 UR4, c[0x0][0x358] ;  /* 0x00006b00ff0477ac */ /* 0x000e6e0008000a00 */
[----:B------:R-:W1:Y:S01]  /*0030*/  LDC.64 R2, c[0x0][0x380] ;  /* 0x0000e000ff027b82 */ /* 0x000e620000000a00 */
[----:B0-----:R-:W-:-:S05]  /*0040*/  HSET2.EQ.AND R0, R4, R5, PT ;  /* 0x0000000504007233 */ /* 0x001fca0003802000 */
[----:B------:R-:W-:-:S04]  /*0050*/  ISETP.NE.AND P0, PT, R0, -0x1, PT ;  /* 0xffffffff0000780c */ /* 0x000fc80003f05270 */
[----:B------:R-:W-:-:S05]  /*0060*/  SEL R5, RZ, 0x1, P0 ;  /* 0x00000001ff057807 */ /* 0x000fca0000000000 */
[----:B-1----:R-:W-:Y:S01]  /*0070*/  STG.E.U8 desc[UR4][R2.64], R5 ;  /* 0x0000000502007986 */ /* 0x002fe2000c101104 */
[----:B------:R-:W-:Y:S05]  /*0080*/  EXIT ;  /* 0x000000000000794d */ /* 0x000fea0003800000 */
.L_x_39:
        /* <DEDUP_REMOVED lines=15> */
.L_x_83:


//--------------------- .text._Z9hsub2_satPf7__half2S0_ --------------------------
	.section	.text._Z9hsub2_satPf7__half2S0_,"ax",@progbits
	.align	128
        .global         _Z9hsub2_satPf7__half2S0_
        .type           _Z9hsub2_satPf7__half2S0_,@function
        .size           _Z9hsub2_satPf7__half2S0_,(.L_x_84 - _Z9hsub2_satPf7__half2S0_)
        .other          _Z9hsub2_satPf7__half2S0_,@"STO_CUDA_ENTRY STV_DEFAULT"
_Z9hsub2_satPf7__half2S0_:
.text._Z9hsub2_satPf7__half2S0_:
[----:B------:R-:W-:Y:S08]  /*0000*/  LDC R1, c[0x0][0x37c] ;  /* 0x0000df00ff017b82 */ /* 0x000ff00000000800 */
[----:B------:R-:W0:Y:S01]  /*0010*/  LDC.64 R4, c[0x0][0x388] ;  /* 0x0000e200ff047b82 */ /* 0x000e220000000a00 */
[----:B------:R-:W1:Y:S07]  /*0020*/  LDCU.64 UR4, c[0x0][0x358] ;  /* 0x00006b00ff0477ac */ /* 0x000e6e0008000a00 */
[----:B------:R-:W1:Y:S01]  /*0030*/  LDC.64 R2, c[0x0][0x380] ;  /* 0x0000e000ff027b82 */ /* 0x000e620000000a00 */
[----:B0-----:R-:W-:-:S05]  /*0040*/  HFMA2.SAT R0, R4, 1, 1, -R5 ;  /* 0x3c003c0004007831 */ /* 0x001fca0000102005 */
[--C-:B------:R-:W-:Y:S02]  /*0050*/  HADD2.F32 R5, -RZ, R0.reuse.H0_H0 ;  /* 0x20000000ff057230 */ /* 0x100fe40000004100 */
[----:B------:R-:W-:-:S03]  /*0060*/  HADD2.F32 R7, -RZ, R0.H1_H1 ;  /* 0x30000000ff077230 */ /* 0x000fc60000004100 */
[----:B-1----:R-:W-:Y:S04]  /*0070*/  STG.E desc[UR4][R2.64], R5 ;  /* 0x0000000502007986 */ /* 0x002fe8000c101904 */
[----:B------:R-:W-:Y:S01]  /*0080*/  STG.E desc[UR4][R2.64+0x4], R7 ;  /* 0x0000040702007986 */ /* 0x000fe2000c101904 */
[----:B------:R-:W-:Y:S05]  /*0090*/  EXIT ;  /* 0x000000000000794d */ /* 0x000fea0003800000 */
.L_x_40:
        /* <DEDUP_REMOVED lines=14> */
.L_x_84:


//--------------------- .text._Z9hmul2_satPf7__half2S0_ --------------------------
	.section	.text._Z9hmul2_satPf7__half2S0_,"ax",@progbits
	.align	128
        .global         _Z9hmul2_satPf7__half2S0_
        .type           _Z9hmul2_satPf7__half2S0_,@function
        .size           _Z9hmul2_satPf7__half2S0_,(.L_x_85 - _Z9hmul2_satPf7__half2S0_)
        .other          _Z9hmul2_satPf7__half2S0_,@"STO_CUDA_ENTRY STV_DEFAULT"
_Z9hmul2_satPf7__half2S0_:
.text._Z9hmul2_satPf7__half2S0_:
[----:B------:R-:W-:Y:S08]  /*0000*/  LDC R1, c[0x0][0x37c] ;  /* 0x0000df00ff017b82 */ /* 0x000ff00000000800 */
[----:B------:R-:W0:Y:S01]  /*0010*/  LDC.64 R4, c[0x0][0x388] ;  /* 0x0000e200ff047b82 */ /* 0x000e220000000a00 */
[----:B------:R-:W1:Y:S07]  /*0020*/  LDCU.64 UR4, c[0x0][0x358] ;  /* 0x00006b00ff0477ac */ /* 0x000e6e0008000a00 */
[----:B------:R-:W1:Y:S01]  /*0030*/  LDC.64 R2, c[0x0][0x380] ;  /* 0x0000e000ff027b82 */ /* 0x000e620000000a00 */
[----:B0-----:R-:W-:-:S05]  /*0040*/  HFMA2.SAT R0, R4, R5, -RZ ;  /* 0x0000000504007231 */ /* 0x001fca00001020ff */
[--C-:B------:R-:W-:Y:S02]  /*0050*/  HADD2.F32 R5, -RZ, R0.reuse.H0_H0 ;  /* 0x20000000ff057230 */ /* 0x100fe40000004100 */
[----:B------:R-:W-:-:S03]  /*0060*/  HADD2.F32 R7, -RZ, R0.H1_H1 ;  /* 0x30000000ff077230 */ /* 0x000fc60000004100 */
[----:B-1----:R-:W-:Y:S04]  /*0070*/  STG.E desc[UR4][R2.64], R5 ;  /* 0x0000000502007986 */ /* 0x002fe8000c101904 */
[----:B------:R-:W-:Y:S01]  /*0080*/  STG.E desc[UR4][R2.64+0x4], R7 ;  /* 0x0000040702007986 */ /* 0x000fe2000c101904 */
[----:B------:R-:W-:Y:S05]  /*0090*/  EXIT ;  /* 0x000000000000794d */ /* 0x000fea0003800000 */
.L_x_41:
        /* <DEDUP_REMOVED lines=14> */
.L_x_85:


//--------------------- .text._Z9hfma2_satPf7__half2S0_S0_ --------------------------
	.section	.text._Z9hfma2_satPf7__half2S0_S0_,"ax",@progbits
	.align	128
        .global         _Z9hfma2_satPf7__half2S0_S0_
        .type           _Z9hfma2_satPf7__half2S0_S0_,@function
        .size           _Z9hfma2_satPf7__half2S0_S0_,(.L_x_86 - _Z9hfma2_satPf7__half2S0_S0_)
        .other          _Z9hfma2_satPf7__half2S0_S0_,@"STO_CUDA_ENTRY STV_DEFAULT"
_Z9hfma2_satPf7__half2S0_S0_:
.text._Z9hfma2_satPf7__half2S0_S0_:
[----:B------:R-:W-:Y:S08]  /*0000*/  LDC R1, c[0x0][0x37c] ;  /* 0x0000df00ff017b82 */ /* 0x000ff00000000800 */
[----:B------:R-:W0:Y:S01]  /*0010*/  LDC R0, c[0x0][0x390] ;  /* 0x0000e400ff007b82 */ /* 0x000e220000000800 */
[----:B------:R-:W1:Y:S07]  /*0020*/  LDCU.64 UR4, c[0x0][0x358] ;  /* 0x00006b00ff0477ac */ /* 0x000e6e0008000a00 */
[----:B------:R-:W0:Y:S08]  /*0030*/  LDC.64 R4, c[0x0][0x388] ;  /* 0x0000e200ff047b82 */ /* 0x000e300000000a00 */
[----:B------:R-:W1:Y:S01]  /*0040*/  LDC.64 R2, c[0x0][0x380] ;  /* 0x0000e000ff027b82 */ /* 0x000e620000000a00 */
[----:B0-----:R-:W-:-:S05]  /*0050*/  HFMA2.SAT R0, R4, R5, R0 ;  /* 0x0000000504007231 */ /* 0x001fca0000002000 */
[--C-:B------:R-:W-:Y:S02]  /*0060*/  HADD2.F32 R5, -RZ, R0.reuse.H0_H0 ;  /* 0x20000000ff057230 */ /* 0x100fe40000004100 */
[----:B------:R-:W-:-:S03]  /*0070*/  HADD2.F32 R7, -RZ, R0.H1_H1 ;  /* 0x30000000ff077230 */ /* 0x000fc60000004100 */
[----:B-1----:R-:W-:Y:S04]  /*0080*/  STG.E desc[UR4][R2.64], R5 ;  /* 0x0000000502007986 */ /* 0x002fe8000c101904 */
[----:B------:R-:W-:Y:S01]  /*0090*/  STG.E desc[UR4][R2.64+0x4], R7 ;  /* 0x0000040702007986 */ /* 0x000fe2000c101904 */
[----:B------:R-:W-:Y:S05]  /*00a0*/  EXIT ;  /* 0x000000000000794d */ /* 0x000fea0003800000 */
.L_x_42:
        /* <DEDUP_REMOVED lines=13> */
.L_x_86:


//--------------------- .text._Z9hadd2_satPf7__half2S0_ --------------------------
	.section	.text._Z9hadd2_satPf7__half2S0_,"ax",@progbits
	.align	128
        .global         _Z9hadd2_satPf7__half2S0_
        .type           _Z9hadd2_satPf7__half2S0_,@function
        .size           _Z9hadd2_satPf7__half2S0_,(.L_x_87 - _Z9hadd2_satPf7__half2S0_)
        .other          _Z9hadd2_satPf7__half2S0_,@"STO_CUDA_ENTRY STV_DEFAULT"
_Z9hadd2_satPf7__half2S0_:
.text._Z9hadd2_satPf7__half2S0_:
[----:B------:R-:W-:Y:S08]  /*0000*/  LDC R1, c[0x0][0x37c] ;  /* 0x0000df00ff017b82 */ /* 0x000ff00000000800 */
[----:B------:R-:W0:Y:S01]  /*0010*/  LDC.64 R4, c[0x0][0x388] ;  /* 0x0000e200ff047b82 */ /* 0x000e220000000a00 */
[----:B------:R-:W1:Y:S07]  /*0020*/  LDCU.64 UR4, c[0x0][0x358] ;  /* 0x00006b00ff0477ac */ /* 0x000e6e0008000a00 */
[----:B------:R-:W1:Y:S01]  /*0030*/  LDC.64 R2, c[0x0][0x380] ;  /* 0x0000e000ff027b82 */ /* 0x000e620000000a00 */
[----:B0-----:R-:W-:-:S05]  /*0040*/  HFMA2.SAT R0, R4, 1, 1, R5 ;  /* 0x3c003c0004007831 */ /* 0x001fca0000002005 */
[--C-:B------:R-:W-:Y:S02]  /*0050*/  HADD2.F32 R5, -RZ, R0.reuse.H0_H0 ;  /* 0x20000000ff057230 */ /* 0x100fe40000004100 */
[----:B------:R-:W-:-:S03]  /*0060*/  HADD2.F32 R7, -RZ, R0.H1_H1 ;  /* 0x30000000ff077230 */ /* 0x000fc60000004100 */
[----:B-1----:R-:W-:Y:S04]  /*0070*/  STG.E desc[UR4][R2.64], R5 ;  /* 0x0000000502007986 */ /* 0x002fe8000c101904 */
[----:B------:R-:W-:Y:S01]  /*0080*/  STG.E desc[UR4][R2.64+0x4], R7 ;  /* 0x0000040702007986 */ /* 0x000fe2000c101904 */
[----:B------:R-:W-:Y:S05]  /*0090*/  EXIT ;  /* 0x000000000000794d */ /* 0x000fea0003800000 */
.L_x_43:
        /* <DEDUP_REMOVED lines=14> */
.L_x_87:


//--------------------- .nv.shared.reserved.0     --------------------------
	.section	.nv.shared.reserved.0,"aw",@nobits
	.weak		__nv_reservedSMEM_offset_0_alias
	.size		__nv_reservedSMEM_offset_0_alias, 0, 64
	.other		__nv_reservedSMEM_offset_0_alias,@"STO_CUDA_RESERVED_SHARED STV_DEFAULT"
__nv_reservedSMEM_offset_0_alias:
	.zero		0
	.zero		64


//--------------------- .nv.constant0._Z8_h2truncPf7__half2 --------------------------
	.section	.nv.constant0._Z8_h2truncPf7__half2,"a",@progbits
	.sectionflags	@""
	.align	4
.nv.constant0._Z8_h2truncPf7__half2:
	.zero		908


//--------------------- .nv.constant0._Z7_h2sqrtPf7__half2 --------------------------
	.section	.nv.constant0._Z7_h2sqrtPf7__half2,"a",@progbits
	.sectionflags	@""
	.align	4
.nv.constant0._Z7_h2sqrtPf7__half2:
	.zero		908


//--------------------- .nv.constant0._Z6_h2sinPf7__half2 --------------------------
	.section	.nv.constant0._Z6_h2sinPf7__half2,"a",@progbits
	.sectionflags	@""
	.align	4
.nv.constant0._Z6_h2sinPf7__half2:
	.zero		908


//--------------------- .nv.constant0._Z8_h2rsqrtPf7__half2 --------------------------
	.section	.nv.constant0._Z8_h2rsqrtPf7__half2,"a",@progbits
	.sectionflags	@""
	.align	4
.nv.constant0._Z8_h2rsqrtPf7__half2:
	.zero		908


//--------------------- .nv.constant0._Z7_h2rintPf7__half2 --------------------------
	.section	.nv.constant0._Z7_h2rintPf7__half2,"a",@progbits
	.sectionflags	@""
	.align	4
.nv.constant0._Z7_h2rintPf7__half2:
	.zero		908


//--------------------- .nv.constant0._Z6_h2rcpPf7__half2 --------------------------
	.section	.nv.constant0._Z6_h2rcpPf7__half2,"a",@progbits
	.sectionflags	@""
	.align	4
.nv.constant0._Z6_h2rcpPf7__half2:
	.zero		908


//--------------------- .nv.constant0._Z7_h2log2Pf7__half2 --------------------------
	.section	.nv.constant0._Z7_h2log2Pf7__half2,"a",@progbits
	.sectionflags	@""
	.align	4
.nv.constant0._Z7_h2log2Pf7__half2:
	.zero		908


//--------------------- .nv.constant0._Z8_h2log10Pf7__half2 --------------------------
	.section	.nv.constant0._Z8_h2log10Pf7__half2,"a",@progbits
	.sectionflags	@""
	.align	4
.nv.constant0._Z8_h2log10Pf7__half2:
	.zero		908


//--------------------- .nv.constant0._Z6_h2logPf7__half2 --------------------------
	.section	.nv.constant0._Z6_h2logPf7__half2,"a",@progbits
	.sectionflags	@""
	.align	4
.nv.constant0._Z6_h2logPf7__half2:
	.zero		908


//--------------------- .nv.constant0._Z8_h2floorPf7__half2 --------------------------
	.section	.nv.constant0._Z8_h2floorPf7__half2,"a",@progbits
	.sectionflags	@""
	.align	4
.nv.constant0._Z8_h2floorPf7__half2:
	.zero		908


//--------------------- .nv.constant0._Z7_h2exp2Pf7__half2 --------------------------
	.section	.nv.constant0._Z7_h2exp2Pf7__half2,"a",@progbits
	.sectionflags	@""
	.align	4
.nv.constant0._Z7_h2exp2Pf7__half2:
	.zero		908


//--------------------- .nv.constant0._Z8_h2exp10Pf7__half2 --------------------------
	.section	.nv.constant0._Z8_h2exp10Pf7__half2,"a",@progbits
	.sectionflags	@""
	.align	4
.nv.constant0._Z8_h2exp10Pf7__half2:
	.zero		908


//--------------------- .nv.constant0._Z6_h2expPf7__half2 --------------------------
	.section	.nv.constant0._Z6_h2expPf7__half2,"a",@progbits
	.sectionflags	@""
	.align	4
.nv.constant0._Z6_h2expPf7__half2:
	.zero		908


//--------------------- .nv.constant0._Z6_h2cosPf7__half2 --------------------------
	.section	.nv.constant0._Z6_h2cosPf7__half2,"a",@progbits
	.sectionflags	@""
	.align	4
.nv.constant0._Z6_h2cosPf7__half2:
	.zero		908


//--------------------- .nv.constant0._Z7_h2ceilPf7__half2 --------------------------
	.section	.nv.constant0._Z7_h2ceilPf7__half2,"a",@progbits
	.sectionflags	@""
	.align	4
.nv.constant0._Z7_h2ceilPf7__half2:
	.zero		908


//--------------------- .nv.constant0._Z5hneu2Pf7__half2S0_ --------------------------
	.section	.nv.constant0._Z5hneu2Pf7__half2S0_,"a",@progbits
	.sectionflags	@""
	.align	4
.nv.constant0._Z5hneu2Pf7__half2S0_:
	.zero		912


//--------------------- .nv.constant0._Z4hne2Pf7__half2S0_ --------------------------
	.section	.nv.constant0._Z4hne2Pf7__half2S0_,"a",@progbits
	.sectionflags	@""
	.align	4
.nv.constant0._Z4hne2Pf7__half2S0_:
	.zero		912


//--------------------- .nv.constant0._Z5hltu2Pf7__half2S0_ --------------------------
	.section	.nv.constant0._Z5hltu2Pf7__half2S0_,"a",@progbits
	.sectionflags	@""
	.align	4
.nv.constant0._Z5hltu2Pf7__half2S0_:
	.zero		912


//--------------------- .nv.constant0._Z4hlt2Pf7__half2S0_ --------------------------
	.section	.nv.constant0._Z4hlt2Pf7__half2S0_,"a",@progbits
	.sectionflags	@""
	.align	4
.nv.constant0._Z4hlt2Pf7__half2S0_:
	.zero		912


//--------------------- .nv.constant0._Z5hleu2Pf7__half2S0_ --------------------------
	.section	.nv.constant0._Z5hleu2Pf7__half2S0_,"a",@progbits
	.sectionflags	@""
	.align	4
.nv.constant0._Z5hleu2Pf7__half2S0_:
	.zero		912


//--------------------- .nv.constant0._Z4hle2Pf7__half2S0_ --------------------------
	.section	.nv.constant0._Z4hle2Pf7__half2S0_,"a",@progbits
	.sectionflags	@""
	.align	4
.nv.constant0._Z4hle2Pf7__half2S0_:
	.zero		912


//--------------------- .nv.constant0._Z7hisnan2Pf7__half2 --------------------------
	.section	.nv.constant0._Z7hisnan2Pf7__half2,"a",@progbits
	.sectionflags	@""
	.align	4
.nv.constant0._Z7hisnan2Pf7__half2:
	.zero		908


//--------------------- .nv.constant0._Z5hgtu2Pf7__half2S0_ --------------------------
	.section	.nv.constant0._Z5hgtu2Pf7__half2S0_,"a",@progbits
	.sectionflags	@""
	.align	4
.nv.constant0._Z5hgtu2Pf7__half2S0_:
	.zero		912


//--------------------- .nv.constant0._Z4hgt2Pf7__half2S0_ --------------------------
	.section	.nv.constant0._Z4hgt2Pf7__half2S0_,"a",@progbits
	.sectionflags	@""
	.align	4
.nv.constant0._Z4hgt2Pf7__half2S0_:
	.zero		912


//--------------------- .nv.constant0._Z5hgeu2Pf7__half2S0_ --------------------------
	.section	.nv.constant0._Z5hgeu2Pf7__half2S0_,"a",@progbits
	.sectionflags	@""
	.align	4
.nv.constant0._Z5hgeu2Pf7__half2S0_:
	.zero		912


//--------------------- .nv.constant0._Z4hge2Pf7__half2S0_ --------------------------
	.section	.nv.constant0._Z4hge2Pf7__half2S0_,"a",@progbits
	.sectionflags	@""
	.align	4
.nv.constant0._Z4hge2Pf7__half2S0_:
	.zero		912


//--------------------- .nv.constant0._Z5hequ2Pf7__half2S0_ --------------------------
	.section	.nv.constant0._Z5hequ2Pf7__half2S0_,"a",@progbits
	.sectionflags	@""
	.align	4
.nv.constant0._Z5hequ2Pf7__half2S0_:
	.zero		912


//--------------------- .nv.constant0._Z4heq2Pf7__half2S0_ --------------------------
	.section	.nv.constant0._Z4heq2Pf7__half2S0_,"a",@progbits
	.sectionflags	@""
	.align	4
.nv.constant0._Z4heq2Pf7__half2S0_:
	.zero		912


//--------------------- .nv.constant0._Z6hbneu2Pb7__half2S0_ --------------------------
	.section	.nv.constant0._Z6hbneu2Pb7__half2S0_,"a",@progbits
	.sectionflags	@""
	.align	4
.nv.constant0._Z6hbneu2Pb7__half2S0_:
	.zero		912


//--------------------- .nv.constant0._Z5hbne2Pb7__half2S0_ --------------------------
	.section	.nv.constant0._Z5hbne2Pb7__half2S0_,"a",@progbits
	.sectionflags	@""
	.align	4
.nv.constant0._Z5hbne2Pb7__half2S0_:
	.zero		912


//--------------------- .nv.constant0._Z6hbltu2Pb7__half2S0_ --------------------------
	.section	.nv.constant0._Z6hbltu2Pb7__half2S0_,"a",@progbits
	.sectionflags	@""
	.align	4
.nv.constant0._Z6hbltu2Pb7__half2S0_:
	.zero		912


//--------------------- .nv.constant0._Z5hblt2Pb7__half2S0_ --------------------------
	.section	.nv.constant0._Z5hblt2Pb7__half2S0_,"a",@progbits
	.sectionflags	@""
	.align	4
.nv.constant0._Z5hblt2Pb7__half2S0_:
	.zero		912


//--------------------- .nv.constant0._Z6hbleu2Pb7__half2S0_ --------------------------
	.section	.nv.constant0._Z6hbleu2Pb7__half2S0_,"a",@progbits
	.sectionflags	@""
	.align	4
.nv.constant0._Z6hbleu2Pb7__half2S0_:
	.zero		912


//--------------------- .nv.constant0._Z5hble2Pb7__half2S0_ --------------------------
	.section	.nv.constant0._Z5hble2Pb7__half2S0_,"a",@progbits
	.sectionflags	@""
	.align	4
.nv.constant0._Z5hble2Pb7__half2S0_:
	.zero		912


//--------------------- .nv.constant0._Z6hbgtu2Pb7__half2S0_ --------------------------
	.section	.nv.constant0._Z6hbgtu2Pb7__half2S0_,"a",@progbits
	.sectionflags	@""
	.align	4
.nv.constant0._Z6hbgtu2Pb7__half2S0_:
	.zero		912


//--------------------- .nv.constant0._Z5hbgt2Pb7__half2S0_ --------------------------
	.section	.nv.constant0._Z5hbgt2Pb7__half2S0_,"a",@progbits
	.sectionflags	@""
	.align	4
.nv.constant0._Z5hbgt2Pb7__half2S0_:
	.zero		912


//--------------------- .nv.constant0._Z6hbgeu2Pb7__half2S0_ --------------------------
	.section	.nv.constant0._Z6hbgeu2Pb7__half2S0_,"a",@progbits
	.sectionflags	@""
	.align	4
.nv.constant0._Z6hbgeu2Pb7__half2S0_:
	.zero		912


//--------------------- .nv.constant0._Z5hbge2Pb7__half2S0_ --------------------------
	.section	.nv.constant0._Z5hbge2Pb7__half2S0_,"a",@progbits
	.sectionflags	@""
	.align	4
.nv.constant0._Z5hbge2Pb7__half2S0_:
	.zero		912


//--------------------- .nv.constant0._Z6hbequ2Pb7__half2S0_ --------------------------
	.section	.nv.constant0._Z6hbequ2Pb7__half2S0_,"a",@progbits
	.sectionflags	@""
	.align	4
.nv.constant0._Z6hbequ2Pb7__half2S0_:
	.zero		912


//--------------------- .nv.constant0._Z5hbeq2Pb7__half2S0_ --------------------------
	.section	.nv.constant0._Z5hbeq2Pb7__half2S0_,"a",@progbits
	.sectionflags	@""
	.align	4
.nv.constant0._Z5hbeq2Pb7__half2S0_:
	.zero		912


//--------------------- .nv.constant0._Z9hsub2_satPf7__half2S0_ --------------------------
	.section	.nv.constant0._Z9hsub2_satPf7__half2S0_,"a",@progbits
	.sectionflags	@""
	.align	4
.nv.constant0._Z9hsub2_satPf7__half2S0_:
	.zero		912


//--------------------- .nv.constant0._Z9hmul2_satPf7__half2S0_ --------------------------
	.section	.nv.constant0._Z9hmul2_satPf7__half2S0_,"a",@progbits
	.sectionflags	@""
	.align	4
.nv.constant0._Z9hmul2_satPf7__half2S0_:
	.zero		912


//--------------------- .nv.constant0._Z9hfma2_satPf7__half2S0_S0_ --------------------------
	.section	.nv.constant0._Z9hfma2_satPf7__half2S0_S0_,"a",@progbits
	.sectionflags	@""
	.align	4
.nv.constant0._Z9hfma2_satPf7__half2S0_S0_:
	.zero		916


//--------------------- .nv.constant0._Z9hadd2_satPf7__half2S0_ --------------------------
	.section	.nv.constant0._Z9hadd2_satPf7__half2S0_,"a",@progbits
	.sectionflags	@""
	.align	4
.nv.constant0._Z9hadd2_satPf7__half2S0_:
	.zero		912


//--------------------- SYMBOLS --------------------------

	.type		.nv.reservedSmem.offset0,@object
	.size		.nv.reservedSmem.offset0,0x4
